//
// Generated by NVIDIA NVVM Compiler
//
// Compiler Build ID: CL-36424714
// Cuda compilation tools, release 13.0, V13.0.88
// Based on NVVM 20.0.0
//

.version 9.0
.target sm_100
.address_size 64

	// .globl	_Z11ExecuteLSTMPdS_S_S_S_S_S_S_S_S_S_S_S_S_S_
// _ZZ11ExecuteLSTMPdS_S_S_S_S_S_S_S_S_S_S_S_S_S_E1u has been demoted

.visible .entry _Z11ExecuteLSTMPdS_S_S_S_S_S_S_S_S_S_S_S_S_S_(
	.param .u64 .ptr .align 1 _Z11ExecuteLSTMPdS_S_S_S_S_S_S_S_S_S_S_S_S_S__param_0,
	.param .u64 .ptr .align 1 _Z11ExecuteLSTMPdS_S_S_S_S_S_S_S_S_S_S_S_S_S__param_1,
	.param .u64 .ptr .align 1 _Z11ExecuteLSTMPdS_S_S_S_S_S_S_S_S_S_S_S_S_S__param_2,
	.param .u64 .ptr .align 1 _Z11ExecuteLSTMPdS_S_S_S_S_S_S_S_S_S_S_S_S_S__param_3,
	.param .u64 .ptr .align 1 _Z11ExecuteLSTMPdS_S_S_S_S_S_S_S_S_S_S_S_S_S__param_4,
	.param .u64 .ptr .align 1 _Z11ExecuteLSTMPdS_S_S_S_S_S_S_S_S_S_S_S_S_S__param_5,
	.param .u64 .ptr .align 1 _Z11ExecuteLSTMPdS_S_S_S_S_S_S_S_S_S_S_S_S_S__param_6,
	.param .u64 .ptr .align 1 _Z11ExecuteLSTMPdS_S_S_S_S_S_S_S_S_S_S_S_S_S__param_7,
	.param .u64 .ptr .align 1 _Z11ExecuteLSTMPdS_S_S_S_S_S_S_S_S_S_S_S_S_S__param_8,
	.param .u64 .ptr .align 1 _Z11ExecuteLSTMPdS_S_S_S_S_S_S_S_S_S_S_S_S_S__param_9,
	.param .u64 .ptr .align 1 _Z11ExecuteLSTMPdS_S_S_S_S_S_S_S_S_S_S_S_S_S__param_10,
	.param .u64 .ptr .align 1 _Z11ExecuteLSTMPdS_S_S_S_S_S_S_S_S_S_S_S_S_S__param_11,
	.param .u64 .ptr .align 1 _Z11ExecuteLSTMPdS_S_S_S_S_S_S_S_S_S_S_S_S_S__param_12,
	.param .u64 .ptr .align 1 _Z11ExecuteLSTMPdS_S_S_S_S_S_S_S_S_S_S_S_S_S__param_13,
	.param .u64 .ptr .align 1 _Z11ExecuteLSTMPdS_S_S_S_S_S_S_S_S_S_S_S_S_S__param_14
)
{
	.reg .pred 	%p<25>;
	.reg .b32 	%r<41>;
	.reg .b32 	%f<17>;
	.reg .b64 	%rd<78>;
	.reg .b64 	%fd<318>;
	// demoted variable
	.shared .align 8 .b8 _ZZ11ExecuteLSTMPdS_S_S_S_S_S_S_S_S_S_S_S_S_S_E1u[800];
	ld.param.u64 	%rd30, [_Z11ExecuteLSTMPdS_S_S_S_S_S_S_S_S_S_S_S_S_S__param_0];
	ld.param.u64 	%rd32, [_Z11ExecuteLSTMPdS_S_S_S_S_S_S_S_S_S_S_S_S_S__param_2];
	ld.param.u64 	%rd41, [_Z11ExecuteLSTMPdS_S_S_S_S_S_S_S_S_S_S_S_S_S__param_6];
	ld.param.u64 	%rd42, [_Z11ExecuteLSTMPdS_S_S_S_S_S_S_S_S_S_S_S_S_S__param_8];
	ld.param.u64 	%rd43, [_Z11ExecuteLSTMPdS_S_S_S_S_S_S_S_S_S_S_S_S_S__param_12];
	ld.param.u64 	%rd44, [_Z11ExecuteLSTMPdS_S_S_S_S_S_S_S_S_S_S_S_S_S__param_13];
	ld.param.u64 	%rd40, [_Z11ExecuteLSTMPdS_S_S_S_S_S_S_S_S_S_S_S_S_S__param_14];
	cvta.to.global.u64 	%rd1, %rd43;
	cvta.to.global.u64 	%rd2, %rd40;
	cvta.to.global.u64 	%rd3, %rd44;
	cvta.to.global.u64 	%rd45, %rd42;
	cvta.to.global.u64 	%rd46, %rd41;
	mov.u32 	%r1, %tid.x;
	mul.wide.u32 	%rd47, %r1, 8;
	add.s64 	%rd4, %rd46, %rd47;
	ld.global.f64 	%fd51, [%rd4];
	add.s64 	%rd5, %rd45, %rd47;
	ld.global.f64 	%fd52, [%rd5];
	fma.rn.f64 	%fd1, %fd51, 0d3FEF5C28F5C28F5C, %fd52;
	{
	.reg .b32 %temp; 
	mov.b64 	{%temp, %r17}, %fd1;
	}
	and.b32  	%r2, %r17, 2147483647;
	{
	.reg .b32 %temp; 
	mov.b64 	{%r18, %temp}, %fd1;
	}
	mov.b64 	%fd2, {%r18, %r2};
	setp.ltu.f64 	%p1, %fd2, 0d3FE4F92224DD2F1A;
	@%p1 bra 	$L__BB0_2;
	add.f64 	%fd53, %fd2, %fd2;
	cvt.rn.f32.f64 	%f1, %fd53;
	mul.f32 	%f2, %f1, 0f3FB8AA3B;
	cvt.rni.f32.f32 	%f3, %f2;
	cvt.f64.f32 	%fd54, %f3;
	fma.rn.f64 	%fd55, %fd54, 0dBFE62E42FEFA39EF, %fd53;
	fma.rn.f64 	%fd56, %fd55, 0d3E5AE904A4741B81, 0d3E928A27F89B6999;
	fma.rn.f64 	%fd57, %fd56, %fd55, 0d3EC71DE715FF7E07;
	fma.rn.f64 	%fd58, %fd57, %fd55, 0d3EFA019A6B0AC45A;
	fma.rn.f64 	%fd59, %fd58, %fd55, 0d3F2A01A017EED94F;
	fma.rn.f64 	%fd60, %fd59, %fd55, 0d3F56C16C17F2A71B;
	fma.rn.f64 	%fd61, %fd60, %fd55, 0d3F811111111173C4;
	fma.rn.f64 	%fd62, %fd61, %fd55, 0d3FA555555555211A;
	fma.rn.f64 	%fd63, %fd62, %fd55, 0d3FC5555555555540;
	fma.rn.f64 	%fd64, %fd63, %fd55, 0d3FE0000000000005;
	mul.f64 	%fd65, %fd55, %fd64;
	fma.rn.f64 	%fd66, %fd65, %fd55, %fd55;
	ex2.approx.ftz.f32 	%f4, %f3;
	cvt.f64.f32 	%fd67, %f4;
	mov.f64 	%fd68, 0d3FF0000000000000;
	sub.f64 	%fd69, %fd68, %fd67;
	neg.f64 	%fd70, %fd66;
	fma.rn.f64 	%fd71, %fd70, %fd67, %fd69;
	mov.f64 	%fd72, 0d4000000000000000;
	sub.f64 	%fd73, %fd72, %fd71;
	rcp.approx.ftz.f64 	%fd74, %fd73;
	neg.f64 	%fd75, %fd73;
	fma.rn.f64 	%fd76, %fd75, %fd74, 0d3FF0000000000000;
	fma.rn.f64 	%fd77, %fd76, %fd76, %fd76;
	fma.rn.f64 	%fd78, %fd77, %fd74, %fd74;
	fma.rn.f64 	%fd79, %fd78, 0dC000000000000000, 0d3FF0000000000000;
	setp.gt.u32 	%p2, %r2, 1077088193;
	selp.f64 	%fd80, 0d3FF0000000000000, %fd79, %p2;
	copysign.f64 	%fd303, %fd1, %fd80;
	bra.uni 	$L__BB0_3;
$L__BB0_2:
	mul.f64 	%fd81, %fd1, %fd1;
	fma.rn.f64 	%fd82, %fd81, 0dBEF0BC46E2F5E964, 0d3F14359F420AFC3D;
	fma.rn.f64 	%fd83, %fd82, %fd81, 0dBF2DF9F0728C5D84;
	fma.rn.f64 	%fd84, %fd83, %fd81, 0d3F4337D1CEC4F033;
	fma.rn.f64 	%fd85, %fd84, %fd81, 0dBF57D6E9674335B3;
	fma.rn.f64 	%fd86, %fd85, %fd81, 0d3F6D6D000D7AAD3D;
	fma.rn.f64 	%fd87, %fd86, %fd81, 0dBF8226E1F3CF1EF5;
	fma.rn.f64 	%fd88, %fd87, %fd81, 0d3F9664F47EC0C8CF;
	fma.rn.f64 	%fd89, %fd88, %fd81, 0dBFABA1BA1B80AB40;
	fma.rn.f64 	%fd90, %fd89, %fd81, 0d3FC111111110FA4A;
	fma.rn.f64 	%fd91, %fd90, %fd81, 0dBFD5555555555550;
	fma.rn.f64 	%fd92, %fd91, %fd81, 0d0000000000000000;
	fma.rn.f64 	%fd303, %fd92, %fd1, %fd1;
$L__BB0_3:
	cvta.to.global.u64 	%rd48, %rd30;
	add.s64 	%rd6, %rd48, %rd47;
	ld.global.f64 	%fd94, [%rd6];
	cvta.to.global.u64 	%rd50, %rd32;
	add.s64 	%rd7, %rd50, %rd47;
	ld.global.f64 	%fd95, [%rd7];
	fma.rn.f64 	%fd6, %fd94, 0d3FEF5C28F5C28F5C, %fd95;
	setp.lt.f64 	%p3, %fd6, 0dC004000000000000;
	mov.f64 	%fd304, 0d0000000000000000;
	@%p3 bra 	$L__BB0_6;
	setp.gt.f64 	%p4, %fd6, 0d4004000000000000;
	mov.f64 	%fd304, 0d3FF0000000000000;
	@%p4 bra 	$L__BB0_6;
	fma.rn.f64 	%fd304, %fd6, 0d3FC999999999999A, 0d3FE0000000000000;
$L__BB0_6:
	ld.param.u64 	%rd70, [_Z11ExecuteLSTMPdS_S_S_S_S_S_S_S_S_S_S_S_S_S__param_11];
	ld.param.u64 	%rd68, [_Z11ExecuteLSTMPdS_S_S_S_S_S_S_S_S_S_S_S_S_S__param_9];
	ld.param.u64 	%rd66, [_Z11ExecuteLSTMPdS_S_S_S_S_S_S_S_S_S_S_S_S_S__param_5];
	ld.param.u64 	%rd64, [_Z11ExecuteLSTMPdS_S_S_S_S_S_S_S_S_S_S_S_S_S__param_3];
	cvta.to.global.u64 	%rd51, %rd64;
	add.s64 	%rd8, %rd51, %rd47;
	ld.global.f64 	%fd98, [%rd8];
	cvta.to.global.u64 	%rd53, %rd66;
	add.s64 	%rd9, %rd53, %rd47;
	ld.global.f64 	%fd99, [%rd9];
	fma.rn.f64 	%fd100, %fd98, 0d3FEF5C28F5C28F5C, %fd99;
	abs.f64 	%fd101, %fd100;
	setp.gt.f64 	%p5, %fd101, 0d4004000000000000;
	fma.rn.f64 	%fd102, %fd100, 0d3FC999999999999A, 0d3FE0000000000000;
	mul.f64 	%fd103, %fd102, 0d0000000000000000;
	selp.f64 	%fd9, 0d0000000000000000, %fd103, %p5;
	cvta.to.global.u64 	%rd54, %rd68;
	add.s64 	%rd10, %rd54, %rd47;
	ld.global.f64 	%fd104, [%rd10];
	cvta.to.global.u64 	%rd55, %rd70;
	add.s64 	%rd11, %rd55, %rd47;
	ld.global.f64 	%fd105, [%rd11];
	fma.rn.f64 	%fd10, %fd104, 0d3FEF5C28F5C28F5C, %fd105;
	setp.lt.f64 	%p6, %fd10, 0dC004000000000000;
	mov.f64 	%fd305, 0d0000000000000000;
	@%p6 bra 	$L__BB0_9;
	setp.gt.f64 	%p7, %fd10, 0d4004000000000000;
	mov.f64 	%fd305, 0d3FF0000000000000;
	@%p7 bra 	$L__BB0_9;
	fma.rn.f64 	%fd305, %fd10, 0d3FC999999999999A, 0d3FE0000000000000;
$L__BB0_9:
	fma.rn.f64 	%fd13, %fd303, %fd304, %fd9;
	{
	.reg .b32 %temp; 
	mov.b64 	{%temp, %r19}, %fd13;
	}
	and.b32  	%r3, %r19, 2147483647;
	{
	.reg .b32 %temp; 
	mov.b64 	{%r20, %temp}, %fd13;
	}
	mov.b64 	%fd14, {%r20, %r3};
	setp.ltu.f64 	%p8, %fd14, 0d3FE4F92224DD2F1A;
	@%p8 bra 	$L__BB0_11;
	add.f64 	%fd107, %fd14, %fd14;
	cvt.rn.f32.f64 	%f5, %fd107;
	mul.f32 	%f6, %f5, 0f3FB8AA3B;
	cvt.rni.f32.f32 	%f7, %f6;
	cvt.f64.f32 	%fd108, %f7;
	fma.rn.f64 	%fd109, %fd108, 0dBFE62E42FEFA39EF, %fd107;
	fma.rn.f64 	%fd110, %fd109, 0d3E5AE904A4741B81, 0d3E928A27F89B6999;
	fma.rn.f64 	%fd111, %fd110, %fd109, 0d3EC71DE715FF7E07;
	fma.rn.f64 	%fd112, %fd111, %fd109, 0d3EFA019A6B0AC45A;
	fma.rn.f64 	%fd113, %fd112, %fd109, 0d3F2A01A017EED94F;
	fma.rn.f64 	%fd114, %fd113, %fd109, 0d3F56C16C17F2A71B;
	fma.rn.f64 	%fd115, %fd114, %fd109, 0d3F811111111173C4;
	fma.rn.f64 	%fd116, %fd115, %fd109, 0d3FA555555555211A;
	fma.rn.f64 	%fd117, %fd116, %fd109, 0d3FC5555555555540;
	fma.rn.f64 	%fd118, %fd117, %fd109, 0d3FE0000000000005;
	mul.f64 	%fd119, %fd109, %fd118;
	fma.rn.f64 	%fd120, %fd119, %fd109, %fd109;
	ex2.approx.ftz.f32 	%f8, %f7;
	cvt.f64.f32 	%fd121, %f8;
	mov.f64 	%fd122, 0d3FF0000000000000;
	sub.f64 	%fd123, %fd122, %fd121;
	neg.f64 	%fd124, %fd120;
	fma.rn.f64 	%fd125, %fd124, %fd121, %fd123;
	mov.f64 	%fd126, 0d4000000000000000;
	sub.f64 	%fd127, %fd126, %fd125;
	rcp.approx.ftz.f64 	%fd128, %fd127;
	neg.f64 	%fd129, %fd127;
	fma.rn.f64 	%fd130, %fd129, %fd128, 0d3FF0000000000000;
	fma.rn.f64 	%fd131, %fd130, %fd130, %fd130;
	fma.rn.f64 	%fd132, %fd131, %fd128, %fd128;
	fma.rn.f64 	%fd133, %fd132, 0dC000000000000000, 0d3FF0000000000000;
	setp.gt.u32 	%p9, %r3, 1077088193;
	selp.f64 	%fd134, 0d3FF0000000000000, %fd133, %p9;
	copysign.f64 	%fd306, %fd13, %fd134;
	bra.uni 	$L__BB0_12;
$L__BB0_11:
	mul.f64 	%fd135, %fd13, %fd13;
	fma.rn.f64 	%fd136, %fd135, 0dBEF0BC46E2F5E964, 0d3F14359F420AFC3D;
	fma.rn.f64 	%fd137, %fd136, %fd135, 0dBF2DF9F0728C5D84;
	fma.rn.f64 	%fd138, %fd137, %fd135, 0d3F4337D1CEC4F033;
	fma.rn.f64 	%fd139, %fd138, %fd135, 0dBF57D6E9674335B3;
	fma.rn.f64 	%fd140, %fd139, %fd135, 0d3F6D6D000D7AAD3D;
	fma.rn.f64 	%fd141, %fd140, %fd135, 0dBF8226E1F3CF1EF5;
	fma.rn.f64 	%fd142, %fd141, %fd135, 0d3F9664F47EC0C8CF;
	fma.rn.f64 	%fd143, %fd142, %fd135, 0dBFABA1BA1B80AB40;
	fma.rn.f64 	%fd144, %fd143, %fd135, 0d3FC111111110FA4A;
	fma.rn.f64 	%fd145, %fd144, %fd135, 0dBFD5555555555550;
	fma.rn.f64 	%fd146, %fd145, %fd135, 0d0000000000000000;
	fma.rn.f64 	%fd306, %fd146, %fd13, %fd13;
$L__BB0_12:
	mul.f64 	%fd147, %fd305, %fd306;
	shl.b32 	%r21, %r1, 3;
	mov.u32 	%r22, _ZZ11ExecuteLSTMPdS_S_S_S_S_S_S_S_S_S_S_S_S_S_E1u;
	add.s32 	%r4, %r22, %r21;
	st.shared.f64 	[%r4], %fd147;
	bar.sync 	0;
	setp.ne.s32 	%p10, %r1, 0;
	@%p10 bra 	$L__BB0_16;
	ld.global.f64 	%fd307, [%rd3];
	add.s32 	%r36, %r22, 16;
	add.s64 	%rd72, %rd1, 16;
	mov.b32 	%r37, 16;
$L__BB0_14:
	ld.global.f64 	%fd148, [%rd72+-16];
	ld.shared.f64 	%fd149, [%r36+-16];
	fma.rn.f64 	%fd150, %fd148, %fd149, %fd307;
	ld.global.f64 	%fd151, [%rd72+-8];
	ld.shared.f64 	%fd152, [%r36+-8];
	fma.rn.f64 	%fd153, %fd151, %fd152, %fd150;
	ld.global.f64 	%fd154, [%rd72];
	ld.shared.f64 	%fd155, [%r36];
	fma.rn.f64 	%fd156, %fd154, %fd155, %fd153;
	ld.global.f64 	%fd157, [%rd72+8];
	ld.shared.f64 	%fd158, [%r36+8];
	fma.rn.f64 	%fd307, %fd157, %fd158, %fd156;
	add.s32 	%r37, %r37, 32;
	add.s64 	%rd72, %rd72, 32;
	add.s32 	%r36, %r36, 32;
	setp.ne.s32 	%p11, %r37, 816;
	@%p11 bra 	$L__BB0_14;
	st.global.f64 	[%rd2], %fd307;
$L__BB0_16:
	ld.param.u64 	%rd69, [_Z11ExecuteLSTMPdS_S_S_S_S_S_S_S_S_S_S_S_S_S__param_10];
	ld.param.u64 	%rd67, [_Z11ExecuteLSTMPdS_S_S_S_S_S_S_S_S_S_S_S_S_S__param_7];
	ld.param.u64 	%rd65, [_Z11ExecuteLSTMPdS_S_S_S_S_S_S_S_S_S_S_S_S_S__param_4];
	ld.param.u64 	%rd63, [_Z11ExecuteLSTMPdS_S_S_S_S_S_S_S_S_S_S_S_S_S__param_1];
	bar.sync 	0;
	add.s64 	%rd57, %rd47, 1600;
	cvta.to.global.u64 	%rd58, %rd67;
	add.s64 	%rd76, %rd58, %rd57;
	cvta.to.global.u64 	%rd59, %rd63;
	add.s64 	%rd75, %rd59, %rd57;
	cvta.to.global.u64 	%rd60, %rd69;
	add.s64 	%rd74, %rd60, %rd57;
	cvta.to.global.u64 	%rd61, %rd65;
	add.s64 	%rd73, %rd61, %rd57;
	mov.f64 	%fd308, 0d0000000000000000;
	mov.b32 	%r38, 16;
	mov.u32 	%r27, _ZZ11ExecuteLSTMPdS_S_S_S_S_S_S_S_S_S_S_S_S_S_E1u;
	mov.f64 	%fd309, %fd308;
	mov.f64 	%fd310, %fd308;
	mov.f64 	%fd311, %fd308;
$L__BB0_17:
	add.s32 	%r28, %r27, %r38;
	ld.shared.f64 	%fd160, [%r28+-16];
	ld.global.f64 	%fd161, [%rd76+-1600];
	fma.rn.f64 	%fd162, %fd160, %fd161, %fd311;
	ld.global.f64 	%fd163, [%rd75+-1600];
	fma.rn.f64 	%fd164, %fd160, %fd163, %fd310;
	ld.global.f64 	%fd165, [%rd73+-1600];
	fma.rn.f64 	%fd166, %fd160, %fd165, %fd309;
	ld.global.f64 	%fd167, [%rd74+-1600];
	fma.rn.f64 	%fd168, %fd160, %fd167, %fd308;
	ld.shared.f64 	%fd169, [%r28+-8];
	ld.global.f64 	%fd170, [%rd76+-800];
	fma.rn.f64 	%fd171, %fd169, %fd170, %fd162;
	ld.global.f64 	%fd172, [%rd75+-800];
	fma.rn.f64 	%fd173, %fd169, %fd172, %fd164;
	ld.global.f64 	%fd174, [%rd73+-800];
	fma.rn.f64 	%fd175, %fd169, %fd174, %fd166;
	ld.global.f64 	%fd176, [%rd74+-800];
	fma.rn.f64 	%fd177, %fd169, %fd176, %fd168;
	ld.shared.f64 	%fd178, [%r28];
	ld.global.f64 	%fd179, [%rd76];
	fma.rn.f64 	%fd180, %fd178, %fd179, %fd171;
	ld.global.f64 	%fd181, [%rd75];
	fma.rn.f64 	%fd182, %fd178, %fd181, %fd173;
	ld.global.f64 	%fd183, [%rd73];
	fma.rn.f64 	%fd184, %fd178, %fd183, %fd175;
	ld.global.f64 	%fd185, [%rd74];
	fma.rn.f64 	%fd186, %fd178, %fd185, %fd177;
	ld.shared.f64 	%fd187, [%r28+8];
	ld.global.f64 	%fd188, [%rd76+800];
	fma.rn.f64 	%fd311, %fd187, %fd188, %fd180;
	ld.global.f64 	%fd189, [%rd75+800];
	fma.rn.f64 	%fd310, %fd187, %fd189, %fd182;
	ld.global.f64 	%fd190, [%rd73+800];
	fma.rn.f64 	%fd309, %fd187, %fd190, %fd184;
	ld.global.f64 	%fd191, [%rd74+800];
	fma.rn.f64 	%fd308, %fd187, %fd191, %fd186;
	add.s32 	%r38, %r38, 32;
	add.s64 	%rd76, %rd76, 3200;
	add.s64 	%rd75, %rd75, 3200;
	add.s64 	%rd74, %rd74, 3200;
	add.s64 	%rd73, %rd73, 3200;
	setp.ne.s32 	%p12, %r38, 816;
	@%p12 bra 	$L__BB0_17;
	ld.global.f64 	%fd192, [%rd4];
	fma.rn.f64 	%fd193, %fd192, 0d3FEC28F5C28F5C29, %fd311;
	ld.global.f64 	%fd194, [%rd5];
	add.f64 	%fd29, %fd194, %fd193;
	{
	.reg .b32 %temp; 
	mov.b64 	{%temp, %r29}, %fd29;
	}
	and.b32  	%r11, %r29, 2147483647;
	{
	.reg .b32 %temp; 
	mov.b64 	{%r30, %temp}, %fd29;
	}
	mov.b64 	%fd30, {%r30, %r11};
	setp.ltu.f64 	%p13, %fd30, 0d3FE4F92224DD2F1A;
	@%p13 bra 	$L__BB0_20;
	add.f64 	%fd195, %fd30, %fd30;
	cvt.rn.f32.f64 	%f9, %fd195;
	mul.f32 	%f10, %f9, 0f3FB8AA3B;
	cvt.rni.f32.f32 	%f11, %f10;
	cvt.f64.f32 	%fd196, %f11;
	fma.rn.f64 	%fd197, %fd196, 0dBFE62E42FEFA39EF, %fd195;
	fma.rn.f64 	%fd198, %fd197, 0d3E5AE904A4741B81, 0d3E928A27F89B6999;
	fma.rn.f64 	%fd199, %fd198, %fd197, 0d3EC71DE715FF7E07;
	fma.rn.f64 	%fd200, %fd199, %fd197, 0d3EFA019A6B0AC45A;
	fma.rn.f64 	%fd201, %fd200, %fd197, 0d3F2A01A017EED94F;
	fma.rn.f64 	%fd202, %fd201, %fd197, 0d3F56C16C17F2A71B;
	fma.rn.f64 	%fd203, %fd202, %fd197, 0d3F811111111173C4;
	fma.rn.f64 	%fd204, %fd203, %fd197, 0d3FA555555555211A;
	fma.rn.f64 	%fd205, %fd204, %fd197, 0d3FC5555555555540;
	fma.rn.f64 	%fd206, %fd205, %fd197, 0d3FE0000000000005;
	mul.f64 	%fd207, %fd197, %fd206;
	fma.rn.f64 	%fd208, %fd207, %fd197, %fd197;
	ex2.approx.ftz.f32 	%f12, %f11;
	cvt.f64.f32 	%fd209, %f12;
	mov.f64 	%fd210, 0d3FF0000000000000;
	sub.f64 	%fd211, %fd210, %fd209;
	neg.f64 	%fd212, %fd208;
	fma.rn.f64 	%fd213, %fd212, %fd209, %fd211;
	mov.f64 	%fd214, 0d4000000000000000;
	sub.f64 	%fd215, %fd214, %fd213;
	rcp.approx.ftz.f64 	%fd216, %fd215;
	neg.f64 	%fd217, %fd215;
	fma.rn.f64 	%fd218, %fd217, %fd216, 0d3FF0000000000000;
	fma.rn.f64 	%fd219, %fd218, %fd218, %fd218;
	fma.rn.f64 	%fd220, %fd219, %fd216, %fd216;
	fma.rn.f64 	%fd221, %fd220, 0dC000000000000000, 0d3FF0000000000000;
	setp.gt.u32 	%p14, %r11, 1077088193;
	selp.f64 	%fd222, 0d3FF0000000000000, %fd221, %p14;
	copysign.f64 	%fd312, %fd29, %fd222;
	bra.uni 	$L__BB0_21;
$L__BB0_20:
	mul.f64 	%fd223, %fd29, %fd29;
	fma.rn.f64 	%fd224, %fd223, 0dBEF0BC46E2F5E964, 0d3F14359F420AFC3D;
	fma.rn.f64 	%fd225, %fd224, %fd223, 0dBF2DF9F0728C5D84;
	fma.rn.f64 	%fd226, %fd225, %fd223, 0d3F4337D1CEC4F033;
	fma.rn.f64 	%fd227, %fd226, %fd223, 0dBF57D6E9674335B3;
	fma.rn.f64 	%fd228, %fd227, %fd223, 0d3F6D6D000D7AAD3D;
	fma.rn.f64 	%fd229, %fd228, %fd223, 0dBF8226E1F3CF1EF5;
	fma.rn.f64 	%fd230, %fd229, %fd223, 0d3F9664F47EC0C8CF;
	fma.rn.f64 	%fd231, %fd230, %fd223, 0dBFABA1BA1B80AB40;
	fma.rn.f64 	%fd232, %fd231, %fd223, 0d3FC111111110FA4A;
	fma.rn.f64 	%fd233, %fd232, %fd223, 0dBFD5555555555550;
	fma.rn.f64 	%fd234, %fd233, %fd223, 0d0000000000000000;
	fma.rn.f64 	%fd312, %fd234, %fd29, %fd29;
$L__BB0_21:
	ld.global.f64 	%fd236, [%rd6];
	fma.rn.f64 	%fd237, %fd236, 0d3FEC28F5C28F5C29, %fd310;
	ld.global.f64 	%fd238, [%rd7];
	add.f64 	%fd34, %fd238, %fd237;
	setp.lt.f64 	%p15, %fd34, 0dC004000000000000;
	mov.f64 	%fd313, 0d0000000000000000;
	@%p15 bra 	$L__BB0_24;
	setp.gt.f64 	%p16, %fd34, 0d4004000000000000;
	mov.f64 	%fd313, 0d3FF0000000000000;
	@%p16 bra 	$L__BB0_24;
	fma.rn.f64 	%fd313, %fd34, 0d3FC999999999999A, 0d3FE0000000000000;
$L__BB0_24:
	ld.global.f64 	%fd241, [%rd8];
	fma.rn.f64 	%fd242, %fd241, 0d3FEC28F5C28F5C29, %fd309;
	ld.global.f64 	%fd243, [%rd9];
	add.f64 	%fd37, %fd243, %fd242;
	setp.lt.f64 	%p17, %fd37, 0dC004000000000000;
	mov.f64 	%fd314, 0d0000000000000000;
	@%p17 bra 	$L__BB0_27;
	setp.gt.f64 	%p18, %fd37, 0d4004000000000000;
	mov.f64 	%fd314, 0d3FF0000000000000;
	@%p18 bra 	$L__BB0_27;
	fma.rn.f64 	%fd314, %fd37, 0d3FC999999999999A, 0d3FE0000000000000;
$L__BB0_27:
	ld.global.f64 	%fd246, [%rd10];
	fma.rn.f64 	%fd247, %fd246, 0d3FEC28F5C28F5C29, %fd308;
	ld.global.f64 	%fd248, [%rd11];
	add.f64 	%fd40, %fd248, %fd247;
	setp.lt.f64 	%p19, %fd40, 0dC004000000000000;
	mov.f64 	%fd315, 0d0000000000000000;
	@%p19 bra 	$L__BB0_30;
	setp.gt.f64 	%p20, %fd40, 0d4004000000000000;
	mov.f64 	%fd315, 0d3FF0000000000000;
	@%p20 bra 	$L__BB0_30;
	fma.rn.f64 	%fd315, %fd40, 0d3FC999999999999A, 0d3FE0000000000000;
$L__BB0_30:
	mul.f64 	%fd250, %fd13, %fd314;
	fma.rn.f64 	%fd43, %fd312, %fd313, %fd250;
	{
	.reg .b32 %temp; 
	mov.b64 	{%temp, %r31}, %fd43;
	}
	and.b32  	%r12, %r31, 2147483647;
	{
	.reg .b32 %temp; 
	mov.b64 	{%r32, %temp}, %fd43;
	}
	mov.b64 	%fd44, {%r32, %r12};
	setp.ltu.f64 	%p21, %fd44, 0d3FE4F92224DD2F1A;
	@%p21 bra 	$L__BB0_32;
	add.f64 	%fd251, %fd44, %fd44;
	cvt.rn.f32.f64 	%f13, %fd251;
	mul.f32 	%f14, %f13, 0f3FB8AA3B;
	cvt.rni.f32.f32 	%f15, %f14;
	cvt.f64.f32 	%fd252, %f15;
	fma.rn.f64 	%fd253, %fd252, 0dBFE62E42FEFA39EF, %fd251;
	fma.rn.f64 	%fd254, %fd253, 0d3E5AE904A4741B81, 0d3E928A27F89B6999;
	fma.rn.f64 	%fd255, %fd254, %fd253, 0d3EC71DE715FF7E07;
	fma.rn.f64 	%fd256, %fd255, %fd253, 0d3EFA019A6B0AC45A;
	fma.rn.f64 	%fd257, %fd256, %fd253, 0d3F2A01A017EED94F;
	fma.rn.f64 	%fd258, %fd257, %fd253, 0d3F56C16C17F2A71B;
	fma.rn.f64 	%fd259, %fd258, %fd253, 0d3F811111111173C4;
	fma.rn.f64 	%fd260, %fd259, %fd253, 0d3FA555555555211A;
	fma.rn.f64 	%fd261, %fd260, %fd253, 0d3FC5555555555540;
	fma.rn.f64 	%fd262, %fd261, %fd253, 0d3FE0000000000005;
	mul.f64 	%fd263, %fd253, %fd262;
	fma.rn.f64 	%fd264, %fd263, %fd253, %fd253;
	ex2.approx.ftz.f32 	%f16, %f15;
	cvt.f64.f32 	%fd265, %f16;
	mov.f64 	%fd266, 0d3FF0000000000000;
	sub.f64 	%fd267, %fd266, %fd265;
	neg.f64 	%fd268, %fd264;
	fma.rn.f64 	%fd269, %fd268, %fd265, %fd267;
	mov.f64 	%fd270, 0d4000000000000000;
	sub.f64 	%fd271, %fd270, %fd269;
	rcp.approx.ftz.f64 	%fd272, %fd271;
	neg.f64 	%fd273, %fd271;
	fma.rn.f64 	%fd274, %fd273, %fd272, 0d3FF0000000000000;
	fma.rn.f64 	%fd275, %fd274, %fd274, %fd274;
	fma.rn.f64 	%fd276, %fd275, %fd272, %fd272;
	fma.rn.f64 	%fd277, %fd276, 0dC000000000000000, 0d3FF0000000000000;
	setp.gt.u32 	%p22, %r12, 1077088193;
	selp.f64 	%fd278, 0d3FF0000000000000, %fd277, %p22;
	copysign.f64 	%fd316, %fd43, %fd278;
	bra.uni 	$L__BB0_33;
$L__BB0_32:
	mul.f64 	%fd279, %fd43, %fd43;
	fma.rn.f64 	%fd280, %fd279, 0dBEF0BC46E2F5E964, 0d3F14359F420AFC3D;
	fma.rn.f64 	%fd281, %fd280, %fd279, 0dBF2DF9F0728C5D84;
	fma.rn.f64 	%fd282, %fd281, %fd279, 0d3F4337D1CEC4F033;
	fma.rn.f64 	%fd283, %fd282, %fd279, 0dBF57D6E9674335B3;
	fma.rn.f64 	%fd284, %fd283, %fd279, 0d3F6D6D000D7AAD3D;
	fma.rn.f64 	%fd285, %fd284, %fd279, 0dBF8226E1F3CF1EF5;
	fma.rn.f64 	%fd286, %fd285, %fd279, 0d3F9664F47EC0C8CF;
	fma.rn.f64 	%fd287, %fd286, %fd279, 0dBFABA1BA1B80AB40;
	fma.rn.f64 	%fd288, %fd287, %fd279, 0d3FC111111110FA4A;
	fma.rn.f64 	%fd289, %fd288, %fd279, 0dBFD5555555555550;
	fma.rn.f64 	%fd290, %fd289, %fd279, 0d0000000000000000;
	fma.rn.f64 	%fd316, %fd290, %fd43, %fd43;
$L__BB0_33:
	setp.ne.s32 	%p23, %r1, 0;
	mul.f64 	%fd291, %fd315, %fd316;
	st.shared.f64 	[%r4], %fd291;
	bar.sync 	0;
	@%p23 bra 	$L__BB0_37;
	ld.global.f64 	%fd317, [%rd3];
	mov.u32 	%r35, _ZZ11ExecuteLSTMPdS_S_S_S_S_S_S_S_S_S_S_S_S_S_E1u;
	add.s32 	%r39, %r35, 16;
	add.s64 	%rd77, %rd1, 16;
	mov.b32 	%r40, 16;
$L__BB0_35:
	ld.global.f64 	%fd292, [%rd77+-16];
	ld.shared.f64 	%fd293, [%r39+-16];
	fma.rn.f64 	%fd294, %fd292, %fd293, %fd317;
	ld.global.f64 	%fd295, [%rd77+-8];
	ld.shared.f64 	%fd296, [%r39+-8];
	fma.rn.f64 	%fd297, %fd295, %fd296, %fd294;
	ld.global.f64 	%fd298, [%rd77];
	ld.shared.f64 	%fd299, [%r39];
	fma.rn.f64 	%fd300, %fd298, %fd299, %fd297;
	ld.global.f64 	%fd301, [%rd77+8];
	ld.shared.f64 	%fd302, [%r39+8];
	fma.rn.f64 	%fd317, %fd301, %fd302, %fd300;
	add.s32 	%r40, %r40, 32;
	add.s64 	%rd77, %rd77, 32;
	add.s32 	%r39, %r39, 32;
	setp.ne.s32 	%p24, %r40, 816;
	@%p24 bra 	$L__BB0_35;
	ld.param.u64 	%rd71, [_Z11ExecuteLSTMPdS_S_S_S_S_S_S_S_S_S_S_S_S_S__param_14];
	cvta.to.global.u64 	%rd62, %rd71;
	st.global.f64 	[%rd62+8], %fd317;
$L__BB0_37:
	ret;

}


// ===== COMPILED SASS (sm_100) =====

	.target	sm_100

	.elftype	@"ET_EXEC"


//--------------------- .note.nv.tkinfo           --------------------------
	.section	.note.nv.tkinfo,"",@"SHT_NOTE"
	.sectionflags	@"SHF_NOTE_NV_TKINFO"
	.tkinfo
        /*0018*/ 	.word	0x00000002
        /*0030*/ 	.string	""
        /*0030*/ 	.string	"ptxas"
        /*0030*/ 	.string	"Cuda compilation tools, release 13.0, V13.0.88"
        /*0030*/ 	.string	"Build cuda_13.0.r13.0/compiler.36424714_0"
        /*0030*/ 	.string	"-arch sm_100 -m 64 "



//--------------------- .note.nv.cuinfo           --------------------------
	.section	.note.nv.cuinfo,"",@"SHT_NOTE"
	.sectionflags	@"SHF_NOTE_NV_CUINFO"
        /*0018*/ 	.short	0x0002
        /*001a*/ 	.short	0x0064
        /*001c*/ 	.short	0x0082
	.zero		2


//--------------------- .nv.info                  --------------------------
	.section	.nv.info,"",@"SHT_CUDA_INFO"
	.align	4


	//----- nvinfo : EIATTR_REGCOUNT
	.align		4
        /*0000*/ 	.byte	0x04, 0x2f
        /*0002*/ 	.short	(.L_1 - .L_0)
	.align		4
.L_0:
        /*0004*/ 	.word	index@(_Z11ExecuteLSTMPdS_S_S_S_S_S_S_S_S_S_S_S_S_S_)
        /*0008*/ 	.word	0x00000032


	//----- nvinfo : EIATTR_FRAME_SIZE
	.align		4
.L_1:
        /*000c*/ 	.byte	0x04, 0x11
        /*000e*/ 	.short	(.L_3 - .L_2)
	.align		4
.L_2:
        /*0010*/ 	.word	index@(_Z11ExecuteLSTMPdS_S_S_S_S_S_S_S_S_S_S_S_S_S_)
        /*0014*/ 	.word	0x00000000


	//----- nvinfo : EIATTR_MIN_STACK_SIZE
	.align		4
.L_3:
        /*0018*/ 	.byte	0x04, 0x12
        /*001a*/ 	.short	(.L_5 - .L_4)
	.align		4
.L_4:
        /*001c*/ 	.word	index@(_Z11ExecuteLSTMPdS_S_S_S_S_S_S_S_S_S_S_S_S_S_)
        /*0020*/ 	.word	0x00000000
.L_5:


//--------------------- .nv.compat                --------------------------
	.section	.nv.compat,"",@"SHT_CUDA_COMPAT_INFO"
	.align	4
        /*0000*/ 	.byte	0x02, 0x09, 0x00, 0x00, 0x02, 0x02, 0x01, 0x00, 0x02, 0x05, 0x05, 0x00, 0x03, 0x07, 0x01, 0x01
        /*0010*/ 	.byte	0x02, 0x03, 0x00, 0x00, 0x02, 0x06, 0x01, 0x00, 0x04, 0x0b, 0x08, 0x00, 0x01, 0x00, 0x00, 0x00
        /*0020*/ 	.byte	0x00, 0x00, 0x00, 0x00


//--------------------- .nv.info._Z11ExecuteLSTMPdS_S_S_S_S_S_S_S_S_S_S_S_S_S_ --------------------------
	.section	.nv.info._Z11ExecuteLSTMPdS_S_S_S_S_S_S_S_S_S_S_S_S_S_,"",@"SHT_CUDA_INFO"
	.sectionflags	@""
	.align	4


	//----- nvinfo : EIATTR_CUDA_API_VERSION
	.align		4
        /*0000*/ 	.byte	0x04, 0x37
        /*0002*/ 	.short	(.L_7 - .L_6)
.L_6:
        /*0004*/ 	.word	0x00000082


	//----- nvinfo : EIATTR_KPARAM_INFO
	.align		4
.L_7:
        /*0008*/ 	.byte	0x04, 0x17
        /*000a*/ 	.short	(.L_9 - .L_8)
.L_8:
        /*000c*/ 	.word	0x00000000
        /*0010*/ 	.short	0x000e
        /*0012*/ 	.short	0x0070
        /*0014*/ 	.byte	0x00, 0xf5, 0x21, 0x00


	//----- nvinfo : EIATTR_KPARAM_INFO
	.align		4
.L_9:
        /*0018*/ 	.byte	0x04, 0x17
        /*001a*/ 	.short	(.L_11 - .L_10)
.L_10:
        /*001c*/ 	.word	0x00000000
        /*0020*/ 	.short	0x000d
        /*0022*/ 	.short	0x0068
        /*0024*/ 	.byte	0x00, 0xf5, 0x21, 0x00


	//----- nvinfo : EIATTR_KPARAM_INFO
	.align		4
.L_11:
        /*0028*/ 	.byte	0x04, 0x17
        /*002a*/ 	.short	(.L_13 - .L_12)
.L_12:
        /*002c*/ 	.word	0x00000000
        /*0030*/ 	.short	0x000c
        /*0032*/ 	.short	0x0060
        /*0034*/ 	.byte	0x00, 0xf5, 0x21, 0x00


	//----- nvinfo : EIATTR_KPARAM_INFO
	.align		4
.L_13:
        /*0038*/ 	.byte	0x04, 0x17
        /*003a*/ 	.short	(.L_15 - .L_14)
.L_14:
        /*003c*/ 	.word	0x00000000
        /*0040*/ 	.short	0x000b
        /*0042*/ 	.short	0x0058
        /*0044*/ 	.byte	0x00, 0xf5, 0x21, 0x00


	//----- nvinfo : EIATTR_KPARAM_INFO
	.align		4
.L_15:
        /*0048*/ 	.byte	0x04, 0x17
        /*004a*/ 	.short	(.L_17 - .L_16)
.L_16:
        /*004c*/ 	.word	0x00000000
        /*0050*/ 	.short	0x000a
        /*0052*/ 	.short	0x0050
        /*0054*/ 	.byte	0x00, 0xf5, 0x21, 0x00


	//----- nvinfo : EIATTR_KPARAM_INFO
	.align		4
.L_17:
        /*0058*/ 	.byte	0x04, 0x17
        /*005a*/ 	.short	(.L_19 - .L_18)
.L_18:
        /*005c*/ 	.word	0x00000000
        /*0060*/ 	.short	0x0009
        /*0062*/ 	.short	0x0048
        /*0064*/ 	.byte	0x00, 0xf5, 0x21, 0x00


	//----- nvinfo : EIATTR_KPARAM_INFO
	.align		4
.L_19:
        /*0068*/ 	.byte	0x04, 0x17
        /*006a*/ 	.short	(.L_21 - .L_20)
.L_20:
        /*006c*/ 	.word	0x00000000
        /*0070*/ 	.short	0x0008
        /*0072*/ 	.short	0x0040
        /*0074*/ 	.byte	0x00, 0xf5, 0x21, 0x00


	//----- nvinfo : EIATTR_KPARAM_INFO
	.align		4
.L_21:
        /*0078*/ 	.byte	0x04, 0x17
        /*007a*/ 	.short	(.L_23 - .L_22)
.L_22:
        /*007c*/ 	.word	0x00000000
        /*0080*/ 	.short	0x0007
        /*0082*/ 	.short	0x0038
        /*0084*/ 	.byte	0x00, 0xf5, 0x21, 0x00


	//----- nvinfo : EIATTR_KPARAM_INFO
	.align		4
.L_23:
        /*0088*/ 	.byte	0x04, 0x17
        /*008a*/ 	.short	(.L_25 - .L_24)
.L_24:
        /*008c*/ 	.word	0x00000000
        /*0090*/ 	.short	0x0006
        /*0092*/ 	.short	0x0030
        /*0094*/ 	.byte	0x00, 0xf5, 0x21, 0x00


	//----- nvinfo : EIATTR_KPARAM_INFO
	.align		4
.L_25:
        /*0098*/ 	.byte	0x04, 0x17
        /*009a*/ 	.short	(.L_27 - .L_26)
.L_26:
        /*009c*/ 	.word	0x00000000
        /*00a0*/ 	.short	0x0005
        /*00a2*/ 	.short	0x0028
        /*00a4*/ 	.byte	0x00, 0xf5, 0x21, 0x00


	//----- nvinfo : EIATTR_KPARAM_INFO
	.align		4
.L_27:
        /*00a8*/ 	.byte	0x04, 0x17
        /*00aa*/ 	.short	(.L_29 - .L_28)
.L_28:
        /*00ac*/ 	.word	0x00000000
        /*00b0*/ 	.short	0x0004
        /*00b2*/ 	.short	0x0020
        /*00b4*/ 	.byte	0x00, 0xf5, 0x21, 0x00


	//----- nvinfo : EIATTR_KPARAM_INFO
	.align		4
.L_29:
        /*00b8*/ 	.byte	0x04, 0x17
        /*00ba*/ 	.short	(.L_31 - .L_30)
.L_30:
        /*00bc*/ 	.word	0x00000000
        /*00c0*/ 	.short	0x0003
        /*00c2*/ 	.short	0x0018
        /*00c4*/ 	.byte	0x00, 0xf5, 0x21, 0x00


	//----- nvinfo : EIATTR_KPARAM_INFO
	.align		4
.L_31:
        /*00c8*/ 	.byte	0x04, 0x17
        /*00ca*/ 	.short	(.L_33 - .L_32)
.L_32:
        /*00cc*/ 	.word	0x00000000
        /*00d0*/ 	.short	0x0002
        /*00d2*/ 	.short	0x0010
        /*00d4*/ 	.byte	0x00, 0xf5, 0x21, 0x00


	//----- nvinfo : EIATTR_KPARAM_INFO
	.align		4
.L_33:
        /*00d8*/ 	.byte	0x04, 0x17
        /*00da*/ 	.short	(.L_35 - .L_34)
.L_34:
        /*00dc*/ 	.word	0x00000000
        /*00e0*/ 	.short	0x0001
        /*00e2*/ 	.short	0x0008
        /*00e4*/ 	.byte	0x00, 0xf5, 0x21, 0x00


	//----- nvinfo : EIATTR_KPARAM_INFO
	.align		4
.L_35:
        /*00e8*/ 	.byte	0x04, 0x17
        /*00ea*/ 	.short	(.L_37 - .L_36)
.L_36:
        /*00ec*/ 	.word	0x00000000
        /*00f0*/ 	.short	0x0000
        /*00f2*/ 	.short	0x0000
        /*00f4*/ 	.byte	0x00, 0xf5, 0x21, 0x00


	//----- nvinfo : EIATTR_SPARSE_MMA_MASK
	.align		4
.L_37:
        /*00f8*/ 	.byte	0x03, 0x50
        /*00fa*/ 	.short	0x0000


	//----- nvinfo : EIATTR_MAXREG_COUNT
	.align		4
        /*00fc*/ 	.byte	0x03, 0x1b
        /*00fe*/ 	.short	0x00ff


	//----- nvinfo : EIATTR_NUM_BARRIERS
	.align		4
        /*0100*/ 	.byte	0x02, 0x4c
        /*0102*/ 	.byte	0x01
	.zero		1


	//----- nvinfo : EIATTR_MERCURY_ISA_VERSION
	.align		4
        /*0104*/ 	.byte	0x03, 0x5f
        /*0106*/ 	.short	0x0101


	//----- nvinfo : EIATTR_VRC_CTA_INIT_COUNT
	.align		4
        /*0108*/ 	.byte	0x02, 0x4a
	.zero		1
	.zero		1


	//----- nvinfo : EIATTR_EXIT_INSTR_OFFSETS
	.align		4
        /*010c*/ 	.byte	0x04, 0x1c
        /*010e*/ 	.short	(.L_39 - .L_38)


	//   ....[0]....
.L_38:
        /*0110*/ 	.word	0x00003d50


	//   ....[1]....
        /*0114*/ 	.word	0x00004d50


	//----- nvinfo : EIATTR_CRS_STACK_SIZE
	.align		4
.L_39:
        /*0118*/ 	.byte	0x04, 0x1e
        /*011a*/ 	.short	(.L_41 - .L_40)
.L_40:
        /*011c*/ 	.word	0x00000000


	//----- nvinfo : EIATTR_CBANK_PARAM_SIZE
	.align		4
.L_41:
        /*0120*/ 	.byte	0x03, 0x19
        /*0122*/ 	.short	0x0078


	//----- nvinfo : EIATTR_PARAM_CBANK
	.align		4
        /*0124*/ 	.byte	0x04, 0x0a
        /*0126*/ 	.short	(.L_43 - .L_42)
	.align		4
.L_42:
        /*0128*/ 	.word	index@(.nv.constant0._Z11ExecuteLSTMPdS_S_S_S_S_S_S_S_S_S_S_S_S_S_)
        /*012c*/ 	.short	0x0380
        /*012e*/ 	.short	0x0078


	//----- nvinfo : EIATTR_SW_WAR
	.align		4
.L_43:
        /*0130*/ 	.byte	0x04, 0x36
        /*0132*/ 	.short	(.L_45 - .L_44)
.L_44:
        /*0134*/ 	.word	0x00000008
.L_45:


//--------------------- .nv.callgraph             --------------------------
	.section	.nv.callgraph,"",@"SHT_CUDA_CALLGRAPH"
	.align	4
	.sectionentsize	8
	.align		4
        /*0000*/ 	.word	0x00000000
	.align		4
        /*0004*/ 	.word	0xffffffff
	.align		4
        /*0008*/ 	.word	0x00000000
	.align		4
        /*000c*/ 	.word	0xfffffffe
	.align		4
        /*0010*/ 	.word	0x00000000
	.align		4
        /*0014*/ 	.word	0xfffffffd
	.align		4
        /*0018*/ 	.word	0x00000000
	.align		4
        /*001c*/ 	.word	0xfffffffc


//--------------------- .text._Z11ExecuteLSTMPdS_S_S_S_S_S_S_S_S_S_S_S_S_S_ --------------------------
	.section	.text._Z11ExecuteLSTMPdS_S_S_S_S_S_S_S_S_S_S_S_S_S_,"ax",@progbits
	.align	128
        .global         _Z11ExecuteLSTMPdS_S_S_S_S_S_S_S_S_S_S_S_S_S_
        .type           _Z11ExecuteLSTMPdS_S_S_S_S_S_S_S_S_S_S_S_S_S_,@function
        .size           _Z11ExecuteLSTMPdS_S_S_S_S_S_S_S_S_S_S_S_S_S_,(.L_x_26 - _Z11ExecuteLSTMPdS_S_S_S_S_S_S_S_S_S_S_S_S_S_)
        .other          _Z11ExecuteLSTMPdS_S_S_S_S_S_S_S_S_S_S_S_S_S_,@"STO_CUDA_ENTRY STV_DEFAULT"
_Z11ExecuteLSTMPdS_S_S_S_S_S_S_S_S_S_S_S_S_S_:
.text._Z11ExecuteLSTMPdS_S_S_S_S_S_S_S_S_S_S_S_S_S_:
[----:B------:R-:W-:Y:S01]  /*0000*/  LDC R1, c[0x0][0x37c] ;  /* 0x0000df00ff017b82 */ /* 0x000fe20000000800 */
[----:B------:R-:W0:Y:S07]  /*0010*/  S2R R0, SR_TID.X ;  /* 0x0000000000007919 */ /* 0x000e2e0000002100 */
[----:B------:R-:W0:Y:S01]  /*0020*/  LDC.64 R6, c[0x0][0x3b0] ;  /* 0x0000ec00ff067b82 */ /* 0x000e220000000a00 */
[----:B------:R-:W1:Y:S07]  /*0030*/  LDCU.64 UR6, c[0x0][0x358] ;  /* 0x00006b00ff0677ac */ /* 0x000e6e0008000a00 */
[----:B------:R-:W2:Y:S01]  /*0040*/  LDC.64 R28, c[0x0][0x3c0] ;  /* 0x0000f000ff1c7b82 */ /* 0x000ea20000000a00 */
[----:B0-----:R-:W-:-:S04]  /*0050*/  IMAD.WIDE.U32 R6, R0, 0x8, R6 ;  /* 0x0000000800067825 */ /* 0x001fc800078e0006 */
[----:B--2---:R-:W-:Y:S01]  /*0060*/  IMAD.WIDE.U32 R28, R0, 0x8, R28 ;  /* 0x00000008001c7825 */ /* 0x004fe200078e001c */
[----:B-1----:R-:W2:Y:S04]  /*0070*/  LDG.E.64 R2, desc[UR6][R6.64] ;  /* 0x0000000606027981 */ /* 0x002ea8000c1e1b00 */
[----:B------:R-:W2:Y:S01]  /*0080*/  LDG.E.64 R4, desc[UR6][R28.64] ;  /* 0x000000061c047981 */ /* 0x000ea2000c1e1b00 */
[----:B------:R-:W-:Y:S01]  /*0090*/  UMOV UR4, 0xf5c28f5c ;  /* 0xf5c28f5c00047882 */ /* 0x000fe20000000000 */
[----:B------:R-:W-:Y:S01]  /*00a0*/  UMOV UR5, 0x3fef5c28 ;  /* 0x3fef5c2800057882 */ /* 0x000fe20000000000 */
[----:B------:R-:W-:Y:S01]  /*00b0*/  UMOV UR8, 0x24dd2f1a ;  /* 0x24dd2f1a00087882 */ /* 0x000fe20000000000 */
[----:B------:R-:W-:Y:S01]  /*00c0*/  UMOV UR9, 0x3fe4f922 ;  /* 0x3fe4f92200097882 */ /* 0x000fe20000000000 */
[----:B------:R-:W-:Y:S01]  /*00d0*/  BSSY.RECONVERGENT B0, `(.L_x_0) ;  /* 0x0000062000007945 */ /* 0x000fe20003800200 */
[----:B--2---:R-:W-:-:S10]  /*00e0*/  DFMA R2, R2, UR4, R4 ;  /* 0x0000000402027c2b */ /* 0x004fd40008000004 */
[----:B------:R-:W-:Y:S01]  /*00f0*/  LOP3.LUT R5, R3, 0x7fffffff, RZ, 0xc0, !PT ;  /* 0x7fffffff03057812 */ /* 0x000fe200078ec0ff */
[----:B------:R-:W-:-:S06]  /*0100*/  IMAD.MOV.U32 R4, RZ, RZ, R2 ;  /* 0x000000ffff047224 */ /* 0x000fcc00078e0002 */
[----:B------:R-:W-:-:S14]  /*0110*/  DSETP.GE.AND P0, PT, R4, UR8, PT ;  /* 0x0000000804007e2a */ /* 0x000fdc000bf06000 */
[----:B------:R-:W-:Y:S05]  /*0120*/  @!P0 BRA `(.L_x_1) ;  /* 0x0000000000e48947 */ /* 0x000fea0003800000 */
[----:B------:R-:W-:Y:S01]  /*0130*/  DADD R6, R4, R4 ;  /* 0x0000000004067229 */ /* 0x000fe20000000004 */
[----:B------:R-:W-:Y:S01]  /*0140*/  UMOV UR10, 0xfefa39ef ;  /* 0xfefa39ef000a7882 */ /* 0x000fe20000000000 */
[----:B------:R-:W-:Y:S01]  /*0150*/  UMOV UR11, 0x3fe62e42 ;  /* 0x3fe62e42000b7882 */ /* 0x000fe20000000000 */
[----:B------:R-:W-:Y:S01]  /*0160*/  IMAD.MOV.U32 R10, RZ, RZ, -0x7649667 ;  /* 0xf89b6999ff0a7424 */ /* 0x000fe200078e00ff */
[----:B------:R-:W-:Y:S01]  /*0170*/  ISETP.GT.U32.AND P0, PT, R5, 0x40330fc1, PT ;  /* 0x40330fc10500780c */ /* 0x000fe20003f04070 */
[----:B------:R-:W-:Y:S01]  /*0180*/  IMAD.MOV.U32 R11, RZ, RZ, 0x3e928a27 ;  /* 0x3e928a27ff0b7424 */ /* 0x000fe200078e00ff */
[----:B------:R-:W0:Y:S02]  /*0190*/  F2F.F32.F64 R2, R6 ;  /* 0x0000000600027310 */ /* 0x000e240000301000 */
[----:B0-----:R-:W-:-:S06]  /*01a0*/  FMUL R2, R2, 1.4426950216293334961 ;  /* 0x3fb8aa3b02027820 */ /* 0x001fcc0000400000 */
[----:B------:R-:W0:Y:S08]  /*01b0*/  FRND R2, R2 ;  /* 0x0000000200027307 */ /* 0x000e300000201000 */
[----:B0-----:R0:W1:Y:S08]  /*01c0*/  F2F.F64.F32 R8, R2 ;  /* 0x0000000200087310 */ /* 0x0010700000201800 */
[----:B0-----:R-:W0:Y:S01]  /*01d0*/  MUFU.EX2 R2, R2 ;  /* 0x0000000200027308 */ /* 0x001e220000000800 */
[----:B-1----:R-:W-:Y:S01]  /*01e0*/  DFMA R8, R8, -UR10, R6 ;  /* 0x8000000a08087c2b */ /* 0x002fe20008000006 */
[----:B------:R-:W-:Y:S01]  /*01f0*/  UMOV UR10, 0xa4741b81 ;  /* 0xa4741b81000a7882 */ /* 0x000fe20000000000 */
[----:B------:R-:W-:-:S06]  /*0200*/  UMOV UR11, 0x3e5ae904 ;  /* 0x3e5ae904000b7882 */ /* 0x000fcc0000000000 */
[C---:B------:R-:W-:Y:S01]  /*0210*/  DFMA R10, R8.reuse, UR10, R10 ;  /* 0x0000000a080a7c2b */ /* 0x040fe2000800000a */
[----:B------:R-:W-:Y:S01]  /*0220*/  UMOV UR10, 0x15ff7e07 ;  /* 0x15ff7e07000a7882 */ /* 0x000fe20000000000 */
[----:B------:R-:W-:Y:S01]  /*0230*/  UMOV UR11, 0x3ec71de7 ;  /* 0x3ec71de7000b7882 */ /* 0x000fe20000000000 */
[----:B0-----:R-:W0:Y:S05]  /*0240*/  F2F.F64.F32 R6, R2 ;  /* 0x0000000200067310 */ /* 0x001e2a0000201800 */
[----:B------:R-:W-:Y:S01]  /*0250*/  DFMA R10, R8, R10, UR10 ;  /* 0x0000000a080a7e2b */ /* 0x000fe2000800000a */
[----:B------:R-:W-:Y:S01]  /*0260*/  UMOV UR10, 0x6b0ac45a ;  /* 0x6b0ac45a000a7882 */ /* 0x000fe20000000000 */
[----:B------:R-:W-:-:S06]  /*0270*/  UMOV UR11, 0x3efa019a ;  /* 0x3efa019a000b7882 */ /* 0x000fcc0000000000 */
[----:B------:R-:W-:Y:S01]  /*0280*/  DFMA R10, R8, R10, UR10 ;  /* 0x0000000a080a7e2b */ /* 0x000fe2000800000a */
[----:B------:R-:W-:Y:S01]  /*0290*/  UMOV UR10, 0x17eed94f ;  /* 0x17eed94f000a7882 */ /* 0x000fe20000000000 */
[----:B------:R-:W-:Y:S01]  /*02a0*/  UMOV UR11, 0x3f2a01a0 ;  /* 0x3f2a01a0000b7882 */ /* 0x000fe20000000000 */
[----:B0-----:R-:W-:-:S05]  /*02b0*/  DADD R12, -R6, 1 ;  /* 0x3ff00000060c7429 */ /* 0x001fca0000000100 */
[----:B------:R-:W-:Y:S01]  /*02c0*/  DFMA R10, R8, R10, UR10 ;  /* 0x0000000a080a7e2b */ /* 0x000fe2000800000a */
[----:B------:R-:W-:Y:S01]  /*02d0*/  UMOV UR10, 0x17f2a71b ;  /* 0x17f2a71b000a7882 */ /* 0x000fe20000000000 */
[----:B------:R-:W-:-:S06]  /*02e0*/  UMOV UR11, 0x3f56c16c ;  /* 0x3f56c16c000b7882 */ /* 0x000fcc0000000000 */
        /* <DEDUP_REMOVED lines=12> */
[----:B------:R-:W-:-:S08]  /*03b0*/  DFMA R10, R8, R10, UR10 ;  /* 0x0000000a080a7e2b */ /* 0x000fd0000800000a */
[----:B------:R-:W-:-:S08]  /*03c0*/  DMUL R10, R8, R10 ;  /* 0x0000000a080a7228 */ /* 0x000fd00000000000 */
[----:B------:R-:W-:-:S08]  /*03d0*/  DFMA R10, R8, R10, R8 ;  /* 0x0000000a080a722b */ /* 0x000fd00000000008 */
[----:B------:R-:W-:Y:S01]  /*03e0*/  DFMA R10, -R10, R6, R12 ;  /* 0x000000060a0a722b */ /* 0x000fe2000000010c */
[----:B------:R-:W-:-:S07]  /*03f0*/  IMAD.MOV.U32 R6, RZ, RZ, RZ ;  /* 0x000000ffff067224 */ /* 0x000fce00078e00ff */
[----:B------:R-:W-:-:S06]  /*0400*/  DADD R10, -R10, 2 ;  /* 0x400000000a0a7429 */ /* 0x000fcc0000000100 */
[----:B------:R-:W0:Y:S02]  /*0410*/  MUFU.RCP64H R7, R11 ;  /* 0x0000000b00077308 */ /* 0x000e240000001800 */
[----:B0-----:R-:W-:-:S08]  /*0420*/  DFMA R8, -R10, R6, 1 ;  /* 0x3ff000000a08742b */ /* 0x001fd00000000106 */
[----:B------:R-:W-:-:S08]  /*0430*/  DFMA R8, R8, R8, R8 ;  /* 0x000000080808722b */ /* 0x000fd00000000008 */
[----:B------:R-:W-:Y:S01]  /*0440*/  DFMA R8, R6, R8, R6 ;  /* 0x000000080608722b */ /* 0x000fe20000000006 */
[----:B------:R-:W-:Y:S01]  /*0450*/  MOV R6, 0x0 ;  /* 0x0000000000067802 */ /* 0x000fe20000000f00 */
[----:B------:R-:W-:-:S06]  /*0460*/  IMAD.MOV.U32 R7, RZ, RZ, 0x40000000 ;  /* 0x40000000ff077424 */ /* 0x000fcc00078e00ff */
[----:B------:R-:W-:-:S10]  /*0470*/  DFMA R8, R8, -R6, 1 ;  /* 0x3ff000000808742b */ /* 0x000fd40000000806 */
[----:B------:R-:W-:Y:S02]  /*0480*/  FSEL R2, R9, 1.875, !P0 ;  /* 0x3ff0000009027808 */ /* 0x000fe40004000000 */
[----:B------:R-:W-:Y:S02]  /*0490*/  FSEL R14, R8, RZ, !P0 ;  /* 0x000000ff080e7208 */ /* 0x000fe40004000000 */
[----:B------:R-:W-:Y:S01]  /*04a0*/  LOP3.LUT R15, R2, 0x80000000, R3, 0xb8, !PT ;  /* 0x80000000020f7812 */ /* 0x000fe200078eb803 */
[----:B------:R-:W-:Y:S06]  /*04b0*/  BRA `(.L_x_2) ;  /* 0x00000000008c7947 */ /* 0x000fec0003800000 */
.L_x_1:
[----:B------:R-:W-:Y:S01]  /*04c0*/  DMUL R4, R2, R2 ;  /* 0x0000000202047228 */ /* 0x000fe20000000000 */
[----:B------:R-:W-:Y:S01]  /*04d0*/  IMAD.MOV.U32 R6, RZ, RZ, 0x420afc3d ;  /* 0x420afc3dff067424 */ /* 0x000fe200078e00ff */
[----:B------:R-:W-:Y:S01]  /*04e0*/  UMOV UR10, 0xe2f5e964 ;  /* 0xe2f5e964000a7882 */ /* 0x000fe20000000000 */
[----:B------:R-:W-:Y:S01]  /*04f0*/  IMAD.MOV.U32 R7, RZ, RZ, 0x3f14359f ;  /* 0x3f14359fff077424 */ /* 0x000fe200078e00ff */
[----:B------:R-:W-:-:S05]  /*0500*/  UMOV UR11, 0x3ef0bc46 ;  /* 0x3ef0bc46000b7882 */ /* 0x000fca0000000000 */
[----:B------:R-:W-:Y:S01]  /*0510*/  DFMA R6, R4, -UR10, R6 ;  /* 0x8000000a04067c2b */ /* 0x000fe20008000006 */
[----:B------:R-:W-:Y:S01]  /*0520*/  UMOV UR10, 0x728c5d84 ;  /* 0x728c5d84000a7882 */ /* 0x000fe20000000000 */
[----:B------:R-:W-:-:S06]  /*0530*/  UMOV UR11, 0x3f2df9f0 ;  /* 0x3f2df9f0000b7882 */ /* 0x000fcc0000000000 */
[----:B------:R-:W-:Y:S01]  /*0540*/  DFMA R6, R4, R6, -UR10 ;  /* 0x8000000a04067e2b */ /* 0x000fe20008000006 */
[----:B------:R-:W-:Y:S01]  /*0550*/  UMOV UR10, 0xcec4f033 ;  /* 0xcec4f033000a7882 */ /* 0x000fe20000000000 */
[----:B------:R-:W-:-:S06]  /*0560*/  UMOV UR11, 0x3f4337d1 ;  /* 0x3f4337d1000b7882 */ /* 0x000fcc0000000000 */
[----:B------:R-:W-:Y:S01]  /*0570*/  DFMA R6, R4, R6, UR10 ;  /* 0x0000000a04067e2b */ /* 0x000fe20008000006 */
        /* <DEDUP_REMOVED lines=20> */
[----:B------:R-:W-:-:S08]  /*06c0*/  DFMA R6, R4, R6, -UR10 ;  /* 0x8000000a04067e2b */ /* 0x000fd00008000006 */
[----:B------:R-:W-:-:S08]  /*06d0*/  DFMA R6, R4, R6, RZ ;  /* 0x000000060406722b */ /* 0x000fd000000000ff */
[----:B------:R-:W-:-:S11]  /*06e0*/  DFMA R14, R2, R6, R2 ;  /* 0x00000006020e722b */ /* 0x000fd60000000002 */
.L_x_2:
[----:B------:R-:W-:Y:S05]  /*06f0*/  BSYNC.RECONVERGENT B0 ;  /* 0x0000000000007941 */ /* 0x000fea0003800200 */
.L_x_0:
[----:B------:R-:W0:Y:S08]  /*0700*/  LDC.64 R2, c[0x0][0x398] ;  /* 0x0000e600ff027b82 */ /* 0x000e300000000a00 */
[----:B------:R-:W1:Y:S08]  /*0710*/  LDC.64 R4, c[0x0][0x3a8] ;  /* 0x0000ea00ff047b82 */ /* 0x000e700000000a00 */
[----:B------:R-:W2:Y:S08]  /*0720*/  LDC.64 R6, c[0x0][0x380] ;  /* 0x0000e000ff067b82 */ /* 0x000eb00000000a00 */
[----:B------:R-:W3:Y:S01]  /*0730*/  LDC.64 R8, c[0x0][0x390] ;  /* 0x0000e400ff087b82 */ /* 0x000ee20000000a00 */
[----:B0-----:R-:W-:-:S05]  /*0740*/  IMAD.WIDE.U32 R2, R0, 0x8, R2 ;  /* 0x0000000800027825 */ /* 0x001fca00078e0002 */
[----:B------:R-:W4:Y:S02]  /*0750*/  LDG.E.64 R18, desc[UR6][R2.64] ;  /* 0x0000000602127981 */ /* 0x000f24000c1e1b00 */
[----:B------:R-:W0:Y:S01]  /*0760*/  LDC.64 R10, c[0x0][0x3c8] ;  /* 0x0000f200ff0a7b82 */ /* 0x000e220000000a00 */
[----:B-1----:R-:W-:-:S05]  /*0770*/  IMAD.WIDE.U32 R4, R0, 0x8, R4 ;  /* 0x0000000800047825 */ /* 0x002fca00078e0004 */
[----:B------:R-:W4:Y:S02]  /*0780*/  LDG.E.64 R22, desc[UR6][R4.64] ;  /* 0x0000000604167981 */ /* 0x000f24000c1e1b00 */
[----:B------:R-:W1:Y:S01]  /*0790*/  LDC.64 R12, c[0x0][0x3d8] ;  /* 0x0000f600ff0c7b82 */ /* 0x000e620000000a00 */
[----:B--2---:R-:W-:-:S05]  /*07a0*/  IMAD.WIDE.U32 R6, R0, 0x8, R6 ;  /* 0x0000000800067825 */ /* 0x004fca00078e0006 */
[----:B------:R-:W2:Y:S01]  /*07b0*/  LDG.E.64 R16, desc[UR6][R6.64] ;  /* 0x0000000606107981 */ /* 0x000ea2000c1e1b00 */
[----:B---3--:R-:W-:-:S05]  /*07c0*/  IMAD.WIDE.U32 R8, R0, 0x8, R8 ;  /* 0x0000000800087825 */ /* 0x008fca00078e0008 */
[----:B------:R-:W2:Y:S01]  /*07d0*/  LDG.E.64 R20, desc[UR6][R8.64] ;  /* 0x0000000608147981 */ /* 0x000ea2000c1e1b00 */
[----:B0-----:R-:W-:-:S05]  /*07e0*/  IMAD.WIDE.U32 R10, R0, 0x8, R10 ;  /* 0x00000008000a7825 */ /* 0x001fca00078e000a */
[----:B------:R-:W3:Y:S01]  /*07f0*/  LDG.E.64 R26, desc[UR6][R10.64] ;  /* 0x000000060a1a7981 */ /* 0x000ee2000c1e1b00 */
[----:B-1----:R-:W-:-:S05]  /*0800*/  IMAD.WIDE.U32 R12, R0, 0x8, R12 ;  /* 0x00000008000c7825 */ /* 0x002fca00078e000c */
[----:B------:R-:W3:Y:S01]  /*0810*/  LDG.E.64 R30, desc[UR6][R12.64] ;  /* 0x000000060c1e7981 */ /* 0x000ee2000c1e1b00 */
[----:B------:R-:W-:Y:S01]  /*0820*/  BSSY.RECONVERGENT B0, `(.L_x_3) ;  /* 0x0000015000007945 */ /* 0x000fe20003800200 */
[----:B----4-:R-:W-:Y:S01]  /*0830*/  DFMA R22, R18, UR4, R22 ;  /* 0x0000000412167c2b */ /* 0x010fe20008000016 */
[----:B------:R-:W-:Y:S01]  /*0840*/  IMAD.MOV.U32 R18, RZ, RZ, -0x66666666 ;  /* 0x9999999aff127424 */ /* 0x000fe200078e00ff */
[----:B------:R-:W-:-:S06]  /*0850*/  MOV R19, 0x3fc99999 ;  /* 0x3fc9999900137802 */ /* 0x000fcc0000000f00 */
[----:B------:R-:W-:Y:S02]  /*0860*/  DFMA R24, R22, R18, 0.5 ;  /* 0x3fe000001618742b */ /* 0x000fe40000000012 */
[----:B--2---:R-:W-:-:S06]  /*0870*/  DFMA R16, R16, UR4, R20 ;  /* 0x0000000410107c2b */ /* 0x004fcc0008000014 */
[----:B------:R-:W-:Y:S02]  /*0880*/  DMUL R24, RZ, R24 ;  /* 0x00000018ff187228 */ /* 0x000fe40000000000 */
[----:B------:R-:W-:Y:S02]  /*0890*/  DSETP.GEU.AND P1, PT, R16, -2.5, PT ;  /* 0xc00400001000742a */ /* 0x000fe40003f2e000 */
[----:B------:R-:W-:Y:S02]  /*08a0*/  DSETP.GT.AND P0, PT, |R22|, 2.5, PT ;  /* 0x400400001600742a */ /* 0x000fe40003f04200 */
[----:B---3--:R-:W-:-:S04]  /*08b0*/  DFMA R26, R26, UR4, R30 ;  /* 0x000000041a1a7c2b */ /* 0x008fc8000800001e */
[----:B------:R-:W-:Y:S02]  /*08c0*/  FSEL R22, R24, RZ, !P0 ;  /* 0x000000ff18167208 */ /* 0x000fe40004000000 */
[----:B------:R-:W-:Y:S02]  /*08d0*/  CS2R R20, SRZ ;  /* 0x0000000000147805 */ /* 0x000fe4000001ff00 */
[----:B------:R-:W-:Y:S01]  /*08e0*/  FSEL R23, R25, RZ, !P0 ;  /* 0x000000ff19177208 */ /* 0x000fe20004000000 */
[----:B------:R-:W-:Y:S01]  /*08f0*/  DSETP.GEU.AND P2, PT, R26, -2.5, PT ;  /* 0xc00400001a00742a */ /* 0x000fe20003f4e000 */
[----:B------:R-:W-:-:S13]  /*0900*/  @!P1 BRA `(.L_x_4) ;  /* 0x0000000000189947 */ /* 0x000fda0003800000 */
[----:B------:R-:W-:Y:S01]  /*0910*/  DSETP.GT.AND P0, PT, R16, 2.5, PT ;  /* 0x400400001000742a */ /* 0x000fe20003f04000 */
[----:B------:R-:W-:Y:S02]  /*0920*/  IMAD.MOV.U32 R20, RZ, RZ, 0x0 ;  /* 0x00000000ff147424 */ /* 0x000fe400078e00ff */
[----:B------:R-:W-:-:S11]  /*0930*/  IMAD.MOV.U32 R21, RZ, RZ, 0x3ff00000 ;  /* 0x3ff00000ff157424 */ /* 0x000fd600078e00ff */
[----:B------:R-:W-:Y:S01]  /*0940*/  @!P0 IMAD.MOV.U32 R24, RZ, RZ, -0x66666666 ;  /* 0x9999999aff188424 */ /* 0x000fe200078e00ff */
[----:B------:R-:W-:-:S06]  /*0950*/  @!P0 MOV R25, 0x3fc99999 ;  /* 0x3fc9999900198802 */ /* 0x000fcc0000000f00 */
[----:B------:R-:W-:-:S11]  /*0960*/  @!P0 DFMA R20, R16, R24, 0.5 ;  /* 0x3fe000001014842b */ /* 0x000fd60000000018 */
.L_x_4:
[----:B------:R-:W-:Y:S05]  /*0970*/  BSYNC.RECONVERGENT B0 ;  /* 0x0000000000007941 */ /* 0x000fea0003800200 */
.L_x_3:
[----:B------:R-:W-:Y:S01]  /*0980*/  BSSY.RECONVERGENT B0, `(.L_x_5) ;  /* 0x0000007000007945 */ /* 0x000fe20003800200 */
[----:B------:R-:W-:-:S03]  /*0990*/  CS2R R16, SRZ ;  /* 0x0000000000107805 */ /* 0x000fc6000001ff00 */
[----:B------:R-:W-:Y:S05]  /*09a0*/  @!P2 BRA `(.L_x_6) ;  /* 0x000000000010a947 */ /* 0x000fea0003800000 */
[----:B------:R-:W-:Y:S01]  /*09b0*/  DSETP.GT.AND P0, PT, R26, 2.5, PT ;  /* 0x400400001a00742a */ /* 0x000fe20003f04000 */
[----:B------:R-:W-:Y:S02]  /*09c0*/  IMAD.MOV.U32 R16, RZ, RZ, 0x0 ;  /* 0x00000000ff107424 */ /* 0x000fe400078e00ff */
[----:B------:R-:W-:-:S11]  /*09d0*/  IMAD.MOV.U32 R17, RZ, RZ, 0x3ff00000 ;  /* 0x3ff00000ff117424 */ /* 0x000fd600078e00ff */
[----:B------:R-:W-:-:S11]  /*09e0*/  @!P0 DFMA R16, R26, R18, 0.5 ;  /* 0x3fe000001a10842b */ /* 0x000fd60000000012 */
.L_x_6:
[----:B------:R-:W-:Y:S05]  /*09f0*/  BSYNC.RECONVERGENT B0 ;  /* 0x0000000000007941 */ /* 0x000fea0003800200 */
.L_x_5:
[----:B------:R-:W-:Y:S01]  /*0a00*/  DFMA R14, R20, R14, R22 ;  /* 0x0000000e140e722b */ /* 0x000fe20000000016 */
[----:B------:R-:W-:Y:S09]  /*0a10*/  BSSY.RECONVERGENT B0, `(.L_x_7) ;  /* 0x0000061000007945 */ /* 0x000ff20003800200 */
[----:B------:R-:W-:Y:S01]  /*0a20*/  LOP3.LUT R19, R15, 0x7fffffff, RZ, 0xc0, !PT ;  /* 0x7fffffff0f137812 */ /* 0x000fe200078ec0ff */
[----:B------:R-:W-:-:S06]  /*0a30*/  IMAD.MOV.U32 R18, RZ, RZ, R14 ;  /* 0x000000ffff127224 */ /* 0x000fcc00078e000e */
[----:B------:R-:W-:-:S14]  /*0a40*/  DSETP.GE.AND P0, PT, R18, UR8, PT ;  /* 0x0000000812007e2a */ /* 0x000fdc000bf06000 */
[----:B------:R-:W-:Y:S05]  /*0a50*/  @!P0 BRA `(.L_x_8) ;  /* 0x0000000000e48947 */ /* 0x000fea0003800000 */
[----:B------:R-:W-:Y:S01]  /*0a60*/  DADD R22, R18, R18 ;  /* 0x0000000012167229 */ /* 0x000fe20000000012 */
[----:B------:R-:W-:Y:S01]  /*0a70*/  UMOV UR4, 0xfefa39ef ;  /* 0xfefa39ef00047882 */ /* 0x000fe20000000000 */
[----:B------:R-:W-:Y:S01]  /*0a80*/  UMOV UR5, 0x3fe62e42 ;  /* 0x3fe62e4200057882 */ /* 0x000fe20000000000 */
[----:B------:R-:W-:Y:S01]  /*0a90*/  MOV R24, 0xf89b6999 ;  /* 0xf89b699900187802 */ /* 0x000fe20000000f00 */
[----:B------:R-:W-:Y:S01]  /*0aa0*/  IMAD.MOV.U32 R25, RZ, RZ, 0x3e928a27 ;  /* 0x3e928a27ff197424 */ /* 0x000fe200078e00ff */
[----:B------:R-:W-:Y:S01]  /*0ab0*/  ISETP.GT.U32.AND P0, PT, R19, 0x40330fc1, PT ;  /* 0x40330fc11300780c */ /* 0x000fe20003f04070 */
        /* <DEDUP_REMOVED lines=36> */
[----:B------:R-:W-:Y:S01]  /*0d00*/  DFMA R24, R20, R24, R20 ;  /* 0x000000181418722b */ /* 0x000fe20000000014 */
[----:B------:R-:W-:-:S07]  /*0d10*/  IMAD.MOV.U32 R20, RZ, RZ, RZ ;  /* 0x000000ffff147224 */ /* 0x000fce00078e00ff */
[----:B------:R-:W-:-:S08]  /*0d20*/  DFMA R24, -R24, R22, R26 ;  /* 0x000000161818722b */ /* 0x000fd0000000011a */
[----:B------:R-:W-:-:S06]  /*0d30*/  DADD R24, -R24, 2 ;  /* 0x4000000018187429 */ /* 0x000fcc0000000100 */
[----:B------:R-:W0:Y:S02]  /*0d40*/  MUFU.RCP64H R21, R25 ;  /* 0x0000001900157308 */ /* 0x000e240000001800 */
[----:B0-----:R-:W-:-:S08]  /*0d50*/  DFMA R22, -R24, R20, 1 ;  /* 0x3ff000001816742b */ /* 0x001fd00000000114 */
[----:B------:R-:W-:-:S08]  /*0d60*/  DFMA R22, R22, R22, R22 ;  /* 0x000000161616722b */ /* 0x000fd00000000016 */
[----:B------:R-:W-:Y:S01]  /*0d70*/  DFMA R22, R20, R22, R20 ;  /* 0x000000161416722b */ /* 0x000fe20000000014 */
[----:B------:R-:W-:Y:S01]  /*0d80*/  IMAD.MOV.U32 R20, RZ, RZ, 0x0 ;  /* 0x00000000ff147424 */ /* 0x000fe200078e00ff */
[----:B------:R-:W-:-:S06]  /*0d90*/  MOV R21, 0x40000000 ;  /* 0x4000000000157802 */ /* 0x000fcc0000000f00 */
[----:B------:R-:W-:-:S10]  /*0da0*/  DFMA R22, R22, -R20, 1 ;  /* 0x3ff000001616742b */ /* 0x000fd40000000814 */
[----:B------:R-:W-:Y:S02]  /*0db0*/  FSEL R19, R23, 1.875, !P0 ;  /* 0x3ff0000017137808 */ /* 0x000fe40004000000 */
[----:B------:R-:W-:Y:S02]  /*0dc0*/  FSEL R22, R22, RZ, !P0 ;  /* 0x000000ff16167208 */ /* 0x000fe40004000000 */
[----:B------:R-:W-:Y:S01]  /*0dd0*/  LOP3.LUT R23, R19, 0x80000000, R15, 0xb8, !PT ;  /* 0x8000000013177812 */ /* 0x000fe200078eb80f */
[----:B------:R-:W-:Y:S06]  /*0de0*/  BRA `(.L_x_9) ;  /* 0x00000000008c7947 */ /* 0x000fec0003800000 */
.L_x_8:
        /* <DEDUP_REMOVED lines=35> */
.L_x_9:
[----:B------:R-:W-:Y:S05]  /*1020*/  BSYNC.RECONVERGENT B0 ;  /* 0x0000000000007941 */ /* 0x000fea0003800200 */
.L_x_7:
[----:B------:R-:W0:Y:S01]  /*1030*/  S2UR UR5, SR_CgaCtaId ;  /* 0x00000000000579c3 */ /* 0x000e220000008800 */
[----:B------:R-:W-:Y:S01]  /*1040*/  UMOV UR4, 0x400 ;  /* 0x0000040000047882 */ /* 0x000fe20000000000 */
[----:B------:R-:W-:Y:S01]  /*1050*/  ISETP.NE.AND P0, PT, R0, RZ, PT ;  /* 0x000000ff0000720c */ /* 0x000fe20003f05270 */
[----:B------:R-:W-:Y:S01]  /*1060*/  DMUL R16, R22, R16 ;  /* 0x0000001016107228 */ /* 0x000fe20000000000 */
[----:B------:R-:W-:Y:S01]  /*1070*/  BSSY.RECONVERGENT B0, `(.L_x_10) ;  /* 0x0000105000007945 */ /* 0x000fe20003800200 */
[----:B0-----:R-:W-:-:S06]  /*1080*/  ULEA UR4, UR5, UR4, 0x18 ;  /* 0x0000000405047291 */ /* 0x001fcc000f8ec0ff */
[----:B------:R-:W-:-:S05]  /*1090*/  LEA R19, R0, UR4, 0x3 ;  /* 0x0000000400137c11 */ /* 0x000fca000f8e18ff */
[----:B------:R0:W-:Y:S01]  /*10a0*/  STS.64 [R19], R16 ;  /* 0x0000001013007388 */ /* 0x0001e20000000a00 */
[----:B------:R-:W-:Y:S06]  /*10b0*/  BAR.SYNC.DEFER_BLOCKING 0x0 ;  /* 0x0000000000007b1d */ /* 0x000fec0000010000 */
[----:B------:R-:W-:Y:S05]  /*10c0*/  @P0 BRA `(.L_x_11) ;  /* 0x0000000c00fc0947 */ /* 0x000fea0003800000 */
[----:B------:R-:W1:Y:S01]  /*10d0*/  LDC.64 R24, c[0x0][0x3e8] ;  /* 0x0000fa00ff187b82 */ /* 0x000e620000000a00 */
[----:B0-----:R-:W0:Y:S07]  /*10e0*/  LDS.128 R16, [UR4] ;  /* 0x00000004ff107984 */ /* 0x001e2e0008000c00 */
[----:B------:R-:W2:Y:S01]  /*10f0*/  LDC.64 R30, c[0x0][0x3e0] ;  /* 0x0000f800ff1e7b82 */ /* 0x000ea20000000a00 */
[----:B-1----:R-:W0:Y:S04]  /*1100*/  LDG.E.64 R24, desc[UR6][R24.64] ;  /* 0x0000000618187981 */ /* 0x002e28000c1e1b00 */
[----:B--2---:R-:W0:Y:S04]  /*1110*/  LDG.E.64 R40, desc[UR6][R30.64] ;  /* 0x000000061e287981 */ /* 0x004e28000c1e1b00 */
[----:B------:R-:W2:Y:S04]  /*1120*/  LDG.E.64 R32, desc[UR6][R30.64+0x8] ;  /* 0x000008061e207981 */ /* 0x000ea8000c1e1b00 */
[----:B------:R-:W3:Y:S04]  /*1130*/  LDG.E.64 R38, desc[UR6][R30.64+0x10] ;  /* 0x000010061e267981 */ /* 0x000ee8000c1e1b00 */
[----:B------:R-:W4:Y:S04]  /*1140*/  LDG.E.64 R22, desc[UR6][R30.64+0x18] ;  /* 0x000018061e167981 */ /* 0x000f28000c1e1b00 */
[----:B------:R-:W5:Y:S04]  /*1150*/  LDG.E.64 R20, desc[UR6][R30.64+0x20] ;  /* 0x000020061e147981 */ /* 0x000f68000c1e1b00 */
[----:B------:R-:W5:Y:S04]  /*1160*/  LDG.E.64 R26, desc[UR6][R30.64+0x28] ;  /* 0x000028061e1a7981 */ /* 0x000f68000c1e1b00 */
[----:B------:R-:W5:Y:S04]  /*1170*/  LDG.E.64 R34, desc[UR6][R30.64+0x30] ;  /* 0x000030061e227981 */ /* 0x000f68000c1e1b00 */
[----:B------:R-:W5:Y:S04]  /*1180*/  LDG.E.64 R36, desc[UR6][R30.64+0x38] ;  /* 0x000038061e247981 */ /* 0x000f68000c1e1b00 */
[----:B------:R-:W5:Y:S04]  /*1190*/  LDG.E.64 R42, desc[UR6][R30.64+0x258] ;  /* 0x000258061e2a7981 */ /* 0x000f68000c1e1b00 */
[----:B------:R-:W5:Y:S01]  /*11a0*/  LDG.E.64 R44, desc[UR6][R30.64+0x318] ;  /* 0x000318061e2c7981 */ /* 0x000f62000c1e1b00 */
[----:B0-----:R-:W-:-:S03]  /*11b0*/  DFMA R16, R40, R16, R24 ;  /* 0x000000102810722b */ /* 0x001fc60000000018 */
[----:B------:R-:W5:Y:S05]  /*11c0*/  LDG.E.64 R24, desc[UR6][R30.64+0x40] ;  /* 0x000040061e187981 */ /* 0x000f6a000c1e1b00 */
[----:B--2---:R-:W-:Y:S01]  /*11d0*/  DFMA R40, R32, R18, R16 ;  /* 0x000000122028722b */ /* 0x004fe20000000010 */
[----:B------:R-:W2:Y:S04]  /*11e0*/  LDG.E.64 R32, desc[UR6][R30.64+0x48] ;  /* 0x000048061e207981 */ /* 0x000ea8000c1e1b00 */
[----:B------:R-:W3:Y:S03]  /*11f0*/  LDS.128 R16, [UR4+0x10] ;  /* 0x00001004ff107984 */ /* 0x000ee60008000c00 */
[----:B---3--:R-:W-:Y:S01]  /*1200*/  DFMA R16, R38, R16, R40 ;  /* 0x000000102610722b */ /* 0x008fe20000000028 */
[----:B------:R-:W3:Y:S07]  /*1210*/  LDG.E.64 R38, desc[UR6][R30.64+0x50] ;  /* 0x000050061e267981 */ /* 0x000eee000c1e1b00 */
[----:B----4-:R-:W-:Y:S01]  /*1220*/  DFMA R40, R22, R18, R16 ;  /* 0x000000121628722b */ /* 0x010fe20000000010 */
[----:B------:R-:W4:Y:S04]  /*1230*/  LDG.E.64 R22, desc[UR6][R30.64+0x58] ;  /* 0x000058061e167981 */ /* 0x000f28000c1e1b00 */
[----:B------:R-:W5:Y:S03]  /*1240*/  LDS.128 R16, [UR4+0x20] ;  /* 0x00002004ff107984 */ /* 0x000f660008000c00 */
[----:B-----5:R-:W-:Y:S01]  /*1250*/  DFMA R16, R20, R16, R40 ;  /* 0x000000101410722b */ /* 0x020fe20000000028 */
[----:B------:R-:W5:Y:S07]  /*1260*/  LDG.E.64 R20, desc[UR6][R30.64+0x60] ;  /* 0x000060061e147981 */ /* 0x000f6e000c1e1b00 */
[----:B------:R-:W-:Y:S01]  /*1270*/  DFMA R40, R26, R18, R16 ;  /* 0x000000121a28722b */ /* 0x000fe20000000010 */
[----:B------:R-:W5:Y:S04]  /*1280*/  LDG.E.64 R26, desc[UR6][R30.64+0x68] ;  /* 0x000068061e1a7981 */ /* 0x000f68000c1e1b00 */
[----:B------:R-:W0:Y:S03]  /*1290*/  LDS.128 R16, [UR4+0x30] ;  /* 0x00003004ff107984 */ /* 0x000e260008000c00 */
[----:B0-----:R-:W-:Y:S01]  /*12a0*/  DFMA R16, R34, R16, R40 ;  /* 0x000000102210722b */ /* 0x001fe20000000028 */
[----:B------:R-:W5:Y:S07]  /*12b0*/  LDG.E.64 R34, desc[UR6][R30.64+0x70] ;  /* 0x000070061e227981 */ /* 0x000f6e000c1e1b00 */
[----:B------:R-:W-:Y:S01]  /*12c0*/  DFMA R40, R36, R18, R16 ;  /* 0x000000122428722b */ /* 0x000fe20000000010 */
[----:B------:R-:W5:Y:S04]  /*12d0*/  LDG.E.64 R36, desc[UR6][R30.64+0x78] ;  /* 0x000078061e247981 */ /* 0x000f68000c1e1b00 */
[----:B------:R-:W0:Y:S03]  /*12e0*/  LDS.128 R16, [UR4+0x40] ;  /* 0x00004004ff107984 */ /* 0x000e260008000c00 */
[----:B0-----:R-:W-:Y:S01]  /*12f0*/  DFMA R16, R24, R16, R40 ;  /* 0x000000101810722b */ /* 0x001fe20000000028 */
[----:B------:R-:W5:Y:S07]  /*1300*/  LDG.E.64 R24, desc[UR6][R30.64+0x80] ;  /* 0x000080061e187981 */ /* 0x000f6e000c1e1b00 */
        /* <DEDUP_REMOVED lines=105> */
[----:B----4-:R-:W-:-:S02]  /*19a0*/  DFMA R40, R22, R18, R16 ;  /* 0x000000121628722b */ /* 0x010fc40000000010 */
[----:B------:R-:W5:Y:S04]  /*19b0*/  LDS.128 R16, [UR4+0x1a0] ;  /* 0x0001a004ff107984 */ /* 0x000f680008000c00 */
[----:B------:R-:W4:Y:S02]  /*19c0*/  LDG.E.64 R22, desc[UR6][R30.64+0x1d8] ;  /* 0x0001d8061e167981 */ /* 0x000f24000c1e1b00 */
[----:B-----5:R-:W-:Y:S02]  /*19d0*/  DFMA R16, R20, R16, R40 ;  /* 0x000000101410722b */ /* 0x020fe40000000028 */
[----:B------:R-:W5:Y:S06]  /*19e0*/  LDG.E.64 R20, desc[UR6][R30.64+0x1e0] ;  /* 0x0001e0061e147981 */ /* 0x000f6c000c1e1b00 */
        /* <DEDUP_REMOVED lines=20> */
[----:B------:R-:W-:-:S02]  /*1b30*/  DFMA R40, R26, R18, R16 ;  /* 0x000000121a28722b */ /* 0x000fc40000000010 */
[----:B------:R-:W0:Y:S04]  /*1b40*/  LDS.128 R16, [UR4+0x1f0] ;  /* 0x0001f004ff107984 */ /* 0x000e280008000c00 */
[----:B------:R-:W5:Y:S02]  /*1b50*/  LDG.E.64 R26, desc[UR6][R30.64+0x228] ;  /* 0x000228061e1a7981 */ /* 0x000f64000c1e1b00 */
[----:B0-----:R-:W-:Y:S02]  /*1b60*/  DFMA R16, R34, R16, R40 ;  /* 0x000000102210722b */ /* 0x001fe40000000028 */
[----:B------:R-:W5:Y:S06]  /*1b70*/  LDG.E.64 R34, desc[UR6][R30.64+0x230] ;  /* 0x000230061e227981 */ /* 0x000f6c000c1e1b00 */
        /* <DEDUP_REMOVED lines=9> */
[----:B------:R-:W3:Y:S04]  /*1c10*/  LDG.E.64 R38, desc[UR6][R30.64+0x250] ;  /* 0x000250061e267981 */ /* 0x000ee8000c1e1b00 */
[----:B------:R-:W3:Y:S03]  /*1c20*/  LDG.E.64 R40, desc[UR6][R30.64+0x260] ;  /* 0x000260061e287981 */ /* 0x000ee6000c1e1b00 */
[----:B----4-:R-:W-:-:S02]  /*1c30*/  DFMA R22, R22, R18, R16 ;  /* 0x000000121616722b */ /* 0x010fc40000000010 */
[----:B------:R-:W5:Y:S06]  /*1c40*/  LDS.128 R16, [UR4+0x220] ;  /* 0x00022004ff107984 */ /* 0x000f6c0008000c00 */
[----:B-----5:R-:W-:Y:S02]  /*1c50*/  DFMA R16, R20, R16, R22 ;  /* 0x000000101410722b */ /* 0x020fe40000000016 */
[----:B------:R-:W0:Y:S06]  /*1c60*/  LDS.128 R20, [UR4+0x230] ;  /* 0x00023004ff147984 */ /* 0x000e2c0008000c00 */
[----:B------:R-:W-:Y:S01]  /*1c70*/  DFMA R16, R26, R18, R16 ;  /* 0x000000121a10722b */ /* 0x000fe20000000010 */
[----:B------:R-:W4:Y:S07]  /*1c80*/  LDG.E.64 R26, desc[UR6][R30.64+0x268] ;  /* 0x000268061e1a7981 */ /* 0x000f2e000c1e1b00 */
        /* <DEDUP_REMOVED lines=12> */
[----:B------:R-:W0:Y:S03]  /*1d50*/  LDS.128 R20, [UR4+0x260] ;  /* 0x00026004ff147984 */ /* 0x000e260008000c00 */
[----:B------:R-:W-:Y:S01]  /*1d60*/  DFMA R16, R42, R18, R16 ;  /* 0x000000122a10722b */ /* 0x000fe20000000010 */
[----:B------:R-:W3:Y:S07]  /*1d70*/  LDG.E.64 R42, desc[UR6][R30.64+0x298] ;  /* 0x000298061e2a7981 */ /* 0x000eee000c1e1b00 */
[----:B0-----:R-:W-:-:S02]  /*1d80*/  DFMA R20, R40, R20, R16 ;  /* 0x000000142814722b */ /* 0x001fc40000000010 */
[----:B------:R-:W5:Y:S04]  /*1d90*/  LDS.128 R16, [UR4+0x270] ;  /* 0x00027004ff107984 */ /* 0x000f680008000c00 */
[----:B------:R-:W3:Y:S02]  /*1da0*/  LDG.E.64 R40, desc[UR6][R30.64+0x2a0] ;  /* 0x0002a0061e287981 */ /* 0x000ee4000c1e1b00 */
[----:B----4-:R-:W-:Y:S02]  /*1db0*/  DFMA R20, R26, R22, R20 ;  /* 0x000000161a14722b */ /* 0x010fe40000000014 */
[----:B------:R-:W4:Y:S06]  /*1dc0*/  LDG.E.64 R26, desc[UR6][R30.64+0x2a8] ;  /* 0x0002a8061e1a7981 */ /* 0x000f2c000c1e1b00 */
[----:B-----5:R-:W-:-:S02]  /*1dd0*/  DFMA R16, R36, R16, R20 ;  /* 0x000000102410722b */ /* 0x020fc40000000014 */
[----:B------:R-:W0:Y:S04]  /*1de0*/  LDS.128 R20, [UR4+0x280] ;  /* 0x00028004ff147984 */ /* 0x000e280008000c00 */
[----:B------:R-:W5:Y:S02]  /*1df0*/  LDG.E.64 R36, desc[UR6][R30.64+0x2b0] ;  /* 0x0002b0061e247981 */ /* 0x000f64000c1e1b00 */
[----:B------:R-:W-:Y:S02]  /*1e00*/  DFMA R16, R34, R18, R16 ;  /* 0x000000122210722b */ /* 0x000fe40000000010 */
[----:B------:R-:W5:Y:S06]  /*1e10*/  LDG.E.64 R34, desc[UR6][R30.64+0x2c8] ;  /* 0x0002c8061e227981 */ /* 0x000f6c000c1e1b00 */
        /* <DEDUP_REMOVED lines=16> */
[----:B------:R-:W2:Y:S04]  /*1f20*/  LDS.128 R20, [UR4+0x2c0] ;  /* 0x0002c004ff147984 */ /* 0x000ea80008000c00 */
[----:B------:R-:W5:Y:S02]  /*1f30*/  LDG.E.64 R36, desc[UR6][R30.64+0x300] ;  /* 0x000300061e247981 */ /* 0x000f64000c1e1b00 */
[----:B------:R-:W-:Y:S02]  /*1f40*/  DFMA R16, R24, R18, R16 ;  /* 0x000000121810722b */ /* 0x000fe40000000010 */
[----:B------:R-:W5:Y:S06]  /*1f50*/  LDG.E.64 R24, desc[UR6][R30.64+0x2f0] ;  /* 0x0002f0061e187981 */ /* 0x000f6c000c1e1b00 */
[----:B--2---:R-:W-:-:S02]  /*1f60*/  DFMA R20, R32, R20, R16 ;  /* 0x000000142014722b */ /* 0x004fc40000000010 */
[----:B------:R-:W3:Y:S04]  /*1f70*/  LDS.128 R16, [UR4+0x2d0] ;  /* 0x0002d004ff107984 */ /* 0x000ee80008000c00 */
[----:B------:R-:W2:Y:S02]  /*1f80*/  LDG.E.64 R32, desc[UR6][R30.64+0x2f8] ;  /* 0x0002f8061e207981 */ /* 0x000ea4000c1e1b00 */
[----:B------:R-:W-:Y:S02]  /*1f90*/  DFMA R20, R34, R22, R20 ;  /* 0x000000162214722b */ /* 0x000fe40000000014 */
[----:B------:R-:W2:Y:S06]  /*1fa0*/  LDG.E.64 R34, desc[UR6][R30.64+0x308] ;  /* 0x000308061e227981 */ /* 0x000eac000c1e1b00 */
[----:B---3--:R-:W-:Y:S01]  /*1fb0*/  DFMA R16, R38, R16, R20 ;  /* 0x000000102610722b */ /* 0x008fe20000000014 */
[----:B------:R-:W3:Y:S04]  /*1fc0*/  LDG.E.64 R38, desc[UR6][R30.64+0x310] ;  /* 0x000310061e267981 */ /* 0x000ee8000c1e1b00 */
[----:B------:R-:W0:Y:S03]  /*1fd0*/  LDS.128 R20, [UR4+0x2e0] ;  /* 0x0002e004ff147984 */ /* 0x000e260008000c00 */
[----:B------:R-:W-:-:S08]  /*1fe0*/  DFMA R16, R42, R18, R16 ;  /* 0x000000122a10722b */ /* 0x000fd00000000010 */
[----:B0-----:R-:W-:Y:S02]  /*1ff0*/  DFMA R20, R40, R20, R16 ;  /* 0x000000142814722b */ /* 0x001fe40000000010 */
[----:B------:R-:W5:Y:S06]  /*2000*/  LDS.128 R16, [UR4+0x2f0] ;  /* 0x0002f004ff107984 */ /* 0x000f6c0008000c00 */
[----:B----4-:R-:W-:Y:S02]  /*2010*/  DFMA R26, R26, R22, R20 ;  /* 0x000000161a1a722b */ /* 0x010fe40000000014 */
[----:B------:R-:W0:Y:S06]  /*2020*/  LDS.128 R20, [UR4+0x300] ;  /* 0x00030004ff147984 */ /* 0x000e2c0008000c00 */
[----:B-----5:R-:W-:-:S02]  /*2030*/  DFMA R16, R24, R16, R26 ;  /* 0x000000101810722b */ /* 0x020fc4000000001a */
[----:B------:R-:W3:Y:S06]  /*2040*/  LDS.128 R24, [UR4+0x310] ;  /* 0x00031004ff187984 */ /* 0x000eec0008000c00 */
[----:B--2---:R-:W-:-:S08]  /*2050*/  DFMA R16, R32, R18, R16 ;  /* 0x000000122010722b */ /* 0x004fd00000000010 */
[----:B0-----:R-:W-:Y:S02]  /*2060*/  DFMA R20, R36, R20, R16 ;  /* 0x000000142414722b */ /* 0x001fe40000000010 */
[----:B------:R-:W0:Y:S06]  /*2070*/  LDC.64 R16, c[0x0][0x3f0] ;  /* 0x0000fc00ff107b82 */ /* 0x000e2c0000000a00 */
[----:B------:R-:W-:-:S08]  /*2080*/  DFMA R20, R34, R22, R20 ;  /* 0x000000162214722b */ /* 0x000fd00000000014 */
[----:B---3--:R-:W-:-:S08]  /*2090*/  DFMA R20, R38, R24, R20 ;  /* 0x000000182614722b */ /* 0x008fd00000000014 */
[----:B------:R-:W-:-:S07]  /*20a0*/  DFMA R20, R44, R26, R20 ;  /* 0x0000001a2c14722b */ /* 0x000fce0000000014 */
[----:B0-----:R1:W-:Y:S04]  /*20b0*/  STG.E.64 desc[UR6][R16.64], R20 ;  /* 0x0000001410007986 */ /* 0x0013e8000c101b06 */
.L_x_11:
[----:B------:R-:W-:Y:S05]  /*20c0*/  BSYNC.RECONVERGENT B0 ;  /* 0x0000000000007941 */ /* 0x000fea0003800200 */
.L_x_10:
[----:B------:R-:W2:Y:S01]  /*20d0*/  LDCU.64 UR8, c[0x0][0x3b8] ;  /* 0x00007700ff0877ac */ /* 0x000ea20008000a00 */
[----:B01----:R-:W-:Y:S01]  /*20e0*/  MOV R17, 0x0 ;  /* 0x0000000000117802 */ /* 0x003fe20000000f00 */
[----:B------:R-:W-:Y:S01]  /*20f0*/  IMAD.MOV.U32 R16, RZ, RZ, 0x640 ;  /* 0x00000640ff107424 */ /* 0x000fe200078e00ff */
[----:B------:R-:W-:Y:S01]  /*2100*/  CS2R R44, SRZ ;  /* 0x00000000002c7805 */ /* 0x000fe2000001ff00 */
[----:B------:R-:W0:Y:S01]  /*2110*/  LDCU.64 UR10, c[0x0][0x388] ;  /* 0x00007100ff0a77ac */ /* 0x000e220008000a00 */
[----:B------:R-:W-:Y:S01]  /*2120*/  CS2R R36, SRZ ;  /* 0x0000000000247805 */ /* 0x000fe2000001ff00 */
[----:B------:R-:W-:Y:S01]  /*2130*/  IMAD.WIDE.U32 R16, R0, 0x8, R16 ;  /* 0x0000000800107825 */ /* 0x000fe200078e0010 */
[----:B------:R-:W-:Y:S01]  /*2140*/  CS2R R38, SRZ ;  /* 0x0000000000267805 */ /* 0x000fe2000001ff00 */
[----:B------:R-:W1:Y:S01]  /*2150*/  LDCU.64 UR12, c[0x0][0x3d0] ;  /* 0x00007a00ff0c77ac */ /* 0x000e620008000a00 */
[----:B------:R-:W-:Y:S01]  /*2160*/  CS2R R40, SRZ ;  /* 0x0000000000287805 */ /* 0x000fe2000001ff00 */
[----:B------:R-:W-:Y:S01]  /*2170*/  IMAD.MOV.U32 R0, RZ, RZ, 0x10 ;  /* 0x00000010ff007424 */ /* 0x000fe200078e00ff */
[----:B------:R-:W3:Y:S01]  /*2180*/  LDCU.64 UR14, c[0x0][0x3a0] ;  /* 0x00007400ff0e77ac */ /* 0x000ee20008000a00 */
[----:B------:R-:W-:Y:S01]  /*2190*/  BAR.SYNC.DEFER_BLOCKING 0x0 ;  /* 0x0000000000007b1d */ /* 0x000fe20000010000 */
[----:B--2---:R-:W-:-:S02]  /*21a0*/  IADD3 R26, P1, PT, R16, UR8, RZ ;  /* 0x00000008101a7c10 */ /* 0x004fc4000ff3e0ff */
[C---:B0-----:R-:W-:Y:S02]  /*21b0*/  IADD3 R24, P2, PT, R16.reuse, UR10, RZ ;  /* 0x0000000a10187c10 */ /* 0x041fe4000ff5e0ff */
[C---:B------:R-:W-:Y:S02]  /*21c0*/  IADD3.X R27, PT, PT, R17.reuse, UR9, RZ, P1, !PT ;  /* 0x00000009111b7c10 */ /* 0x040fe40008ffe4ff */
[C---:B-1----:R-:W-:Y:S02]  /*21d0*/  IADD3 R22, P3, PT, R16.reuse, UR12, RZ ;  /* 0x0000000c10167c10 */ /* 0x042fe4000ff7e0ff */
[C---:B------:R-:W-:Y:S02]  /*21e0*/  IADD3.X R25, PT, PT, R17.reuse, UR11, RZ, P2, !PT ;  /* 0x0000000b11197c10 */ /* 0x040fe400097fe4ff */
[----:B---3--:R-:W-:Y:S02]  /*21f0*/  IADD3 R20, P4, PT, R16, UR14, RZ ;  /* 0x0000000e10147c10 */ /* 0x008fe4000ff9e0ff */
[----:B------:R-:W-:-:S02]  /*2200*/  IADD3.X R23, PT, PT, R17, UR13, RZ, P3, !PT ;  /* 0x0000000d11177c10 */ /* 0x000fc40009ffe4ff */
[----:B------:R-:W-:-:S09]  /*2210*/  IADD3.X R21, PT, PT, R17, UR15, RZ, P4, !PT ;  /* 0x0000000f11157c10 */ /* 0x000fd2000a7fe4ff */
.L_x_12:
[----:B------:R-:W2:Y:S04]  /*2220*/  LDG.E.64 R34, desc[UR6][R20.64+-0x640] ;  /* 0xfff9c00614227981 */ /* 0x000ea8000c1e1b00 */
[----:B------:R-:W3:Y:S04]  /*2230*/  LDG.E.64 R30, desc[UR6][R26.64+-0x640] ;  /* 0xfff9c0061a1e7981 */ /* 0x000ee8000c1e1b00 */
[----:B------:R-:W4:Y:S04]  /*2240*/  LDG.E.64 R32, desc[UR6][R24.64+-0x640] ;  /* 0xfff9c00618207981 */ /* 0x000f28000c1e1b00 */
[----:B------:R-:W2:Y:S04]  /*2250*/  LDS.128 R16, [R0+UR4+-0x10] ;  /* 0xfffff00400107984 */ /* 0x000ea80008000c00 */
[----:B------:R-:W5:Y:S01]  /*2260*/  LDG.E.64 R42, desc[UR6][R22.64+-0x640] ;  /* 0xfff9c006162a7981 */ /* 0x000f62000c1e1b00 */
[----:B--2---:R-:W-:-:S03]  /*2270*/  DFMA R36, R16, R34, R36 ;  /* 0x000000221024722b */ /* 0x004fc60000000024 */
[----:B------:R-:W2:Y:S01]  /*2280*/  LDG.E.64 R34, desc[UR6][R26.64+-0x320] ;  /* 0xfffce0061a227981 */ /* 0x000ea2000c1e1b00 */
[----:B---3--:R-:W-:-:S03]  /*2290*/  DFMA R30, R16, R30, R40 ;  /* 0x0000001e101e722b */ /* 0x008fc60000000028 */
[----:B------:R-:W3:Y:S01]  /*22a0*/  LDG.E.64 R40, desc[UR6][R24.64+-0x320] ;  /* 0xfffce00618287981 */ /* 0x000ee2000c1e1b00 */
[----:B----4-:R-:W-:-:S03]  /*22b0*/  DFMA R32, R16, R32, R38 ;  /* 0x000000201020722b */ /* 0x010fc60000000026 */
[----:B------:R-:W4:Y:S01]  /*22c0*/  LDG.E.64 R38, desc[UR6][R20.64+-0x320] ;  /* 0xfffce00614267981 */ /* 0x000f22000c1e1b00 */
[----:B-----5:R-:W-:-:S03]  /*22d0*/  DFMA R44, R16, R42, R44 ;  /* 0x0000002a102c722b */ /* 0x020fc6000000002c */
[----:B------:R-:W5:Y:S04]  /*22e0*/  LDG.E.64 R16, desc[UR6][R22.64+-0x320] ;  /* 0xfffce00616107981 */ /* 0x000f68000c1e1b00 */
[----:B------:R-:W5:Y:S01]  /*22f0*/  LDG.E.64 R42, desc[UR6][R22.64] ;  /* 0x00000006162a7981 */ /* 0x000f62000c1e1b00 */
[-C--:B--2---:R-:W-:Y:S02]  /*2300*/  DFMA R34, R34, R18.reuse, R30 ;  /* 0x000000122222722b */ /* 0x084fe4000000001e */
[-C--:B---3--:R-:W-:Y:S01]  /*2310*/  DFMA R32, R40, R18.reuse, R32 ;  /* 0x000000122820722b */ /* 0x088fe20000000020 */
[----:B------:R-:W2:Y:S01]  /*2320*/  LDG.E.64 R40, desc[UR6][R20.64] ;  /* 0x0000000614287981 */ /* 0x000ea2000c1e1b00 */
[----:B----4-:R-:W-:-:S03]  /*2330*/  DFMA R30, R38, R18, R36 ;  /* 0x00000012261e722b */ /* 0x010fc60000000024 */
[----:B------:R-:W3:Y:S04]  /*2340*/  LDG.E.64 R38, desc[UR6][R24.64] ;  /* 0x0000000618267981 */ /* 0x000ee8000c1e1b00 */
[----:B------:R-:W4:Y:S01]  /*2350*/  LDG.E.64 R36, desc[UR6][R26.64] ;  /* 0x000000061a247981 */ /* 0x000f22000c1e1b00 */
[----:B-----5:R-:W-:-:S03]  /*2360*/  DFMA R44, R16, R18, R44 ;  /* 0x00000012102c722b */ /* 0x020fc6000000002c */
[----:B------:R-:W2:Y:S02]  /*2370*/  LDS.128 R16, [R0+UR4] ;  /* 0x0000000400107984 */ /* 0x000ea40008000c00 */
[C---:B--2---:R-:W-:Y:S02]  /*2380*/  DFMA R30, R16.reuse, R40, R30 ;  /* 0x00000028101e722b */ /* 0x044fe4000000001e */
[----:B------:R-:W2:Y:S01]  /*2390*/  LDG.E.64 R40, desc[UR6][R26.64+0x320] ;  /* 0x000320061a287981 */ /* 0x000ea2000c1e1b00 */
[----:B---3--:R-:W-:-:S03]  /*23a0*/  DFMA R32, R16, R38, R32 ;  /* 0x000000261020722b */ /* 0x008fc60000000020 */
[----:B------:R-:W3:Y:S01]  /*23b0*/  LDG.E.64 R38, desc[UR6][R24.64+0x320] ;  /* 0x0003200618267981 */ /* 0x000ee2000c1e1b00 */
[C---:B------:R-:W-:Y:S02]  /*23c0*/  DFMA R44, R16.reuse, R42, R44 ;  /* 0x0000002a102c722b */ /* 0x040fe4000000002c */
[----:B----4-:R-:W-:Y:S01]  /*23d0*/  DFMA R34, R16, R36, R34 ;  /* 0x000000241022722b */ /* 0x010fe20000000022 */
[----:B------:R-:W4:Y:S04]  /*23e0*/  LDG.E.64 R42, desc[UR6][R22.64+0x640] ;  /* 0x00064006162a7981 */ /* 0x000f28000c1e1b00 */
[----:B------:R-:W5:Y:S04]  /*23f0*/  LDG.E.64 R36, desc[UR6][R20.64+0x320] ;  /* 0x0003200614247981 */ /* 0x000f68000c1e1b00 */
[----:B------:R-:W4:Y:S01]  /*2400*/  LDG.E.64 R16, desc[UR6][R22.64+0x320] ;  /* 0x0003200616107981 */ /* 0x000f22000c1e1b00 */
[----:B--2---:R-:W-:-:S03]  /*2410*/  DFMA R34, R40, R18, R34 ;  /* 0x000000122822722b */ /* 0x004fc60000000022 */
[----:B------:R-:W2:Y:S01]  /*2420*/  LDG.E.64 R40, desc[UR6][R20.64+0x640] ;  /* 0x0006400614287981 */ /* 0x000ea2000c1e1b00 */
[----:B---3--:R-:W-:-:S03]  /*2430*/  DFMA R32, R38, R18, R32 ;  /* 0x000000122620722b */ /* 0x008fc60000000020 */
[----:B------:R-:W3:Y:S01]  /*2440*/  LDG.E.64 R38, desc[UR6][R24.64+0x640] ;  /* 0x0006400618267981 */ /* 0x000ee2000c1e1b00 */
[----:B-----5:R-:W-:-:S03]  /*2450*/  DFMA R30, R36, R18, R30 ;  /* 0x00000012241e722b */ /* 0x020fc6000000001e */
[----:B------:R-:W5:Y:S01]  /*2460*/  LDG.E.64 R36, desc[UR6][R26.64+0x640] ;  /* 0x000640061a247981 */ /* 0x000f62000c1e1b00 */
[----:B----4-:R-:W-:-:S03]  /*2470*/  DFMA R44, R16, R18, R44 ;  /* 0x00000012102c722b */ /* 0x010fc6000000002c */
[----:B------:R-:W2:Y:S02]  /*2480*/  LDS.128 R16, [R0+UR4+0x10] ;  /* 0x0000100400107984 */ /* 0x000ea40008000c00 */
[C---:B--2---:R-:W-:Y:S02]  /*2490*/  DFMA R30, R16.reuse, R40, R30 ;  /* 0x00000028101e722b */ /* 0x044fe4000000001e */
[----:B------:R-:W2:Y:S01]  /*24a0*/  LDG.E.64 R40, desc[UR6][R26.64+0x960] ;  /* 0x000960061a287981 */ /* 0x000ea2000c1e1b00 */
[----:B---3--:R-:W-:-:S03]  /*24b0*/  DFMA R32, R16, R38, R32 ;  /* 0x000000261020722b */ /* 0x008fc60000000020 */
[----:B------:R-:W3:Y:S01]  /*24c0*/  LDG.E.64 R38, desc[UR6][R24.64+0x960] ;  /* 0x0009600618267981 */ /* 0x000ee2000c1e1b00 */
[----:B------:R-:W-:-:S03]  /*24d0*/  DFMA R44, R16, R42, R44 ;  /* 0x0000002a102c722b */ /* 0x000fc6000000002c */
[----:B------:R-:W4:Y:S01]  /*24e0*/  LDG.E.64 R42, desc[UR6][R22.64+0xc80] ;  /* 0x000c8006162a7981 */ /* 0x000f22000c1e1b00 */
[----:B-----5:R-:W-:-:S03]  /*24f0*/  DFMA R34, R16, R36, R34 ;  /* 0x000000241022722b */ /* 0x020fc60000000022 */
        /* <DEDUP_REMOVED lines=82> */
[C---:B-----5:R-:W-:Y:S02]  /*2a20*/  DFMA R34, R16.reuse, R36, R34 ;  /* 0x000000241022722b */ /* 0x060fe40000000022 */
[----:B------:R-:W-:Y:S01]  /*2a30*/  DFMA R36, R16, R42, R44 ;  /* 0x0000002a1024722b */ /* 0x000fe2000000002c */
[----:B------:R-:W4:Y:S04]  /*2a40*/  LDG.E.64 R42, desc[UR6][R26.64+0x28a0] ;  /* 0x0028a0061a2a7981 */ /* 0x000f28000c1e1b00 */
[----:B------:R-:W5:Y:S04]  /*2a50*/  LDG.E.64 R16, desc[UR6][R22.64+0x28a0] ;  /* 0x0028a00616107981 */ /* 0x000f68000c1e1b00 */
        /* <DEDUP_REMOVED lines=8> */
[----:B------:R-:W0:Y:S02]  /*2ae0*/  LDS.128 R16, [R0+UR4+0x70] ;  /* 0x0000700400107984 */ /* 0x000e240008000c00 */
[C---:B0-----:R-:W-:Y:S02]  /*2af0*/  DFMA R34, R16.reuse, R44, R34 ;  /* 0x0000002c1022722b */ /* 0x041fe40000000022 */
[----:B------:R-:W5:Y:S01]  /*2b00*/  LDG.E.64 R44, desc[UR6][R22.64+0x2ee0] ;  /* 0x002ee006162c7981 */ /* 0x000f62000c1e1b00 */
[----:B--2---:R-:W-:-:S03]  /*2b10*/  DFMA R30, R16, R40, R30 ;  /* 0x00000028101e722b */ /* 0x004fc6000000001e */
[----:B------:R-:W2:Y:S01]  /*2b20*/  LDG.E.64 R40, desc[UR6][R26.64+0x2ee0] ;  /* 0x002ee0061a287981 */ /* 0x000ea2000c1e1b00 */
[----:B---3--:R-:W-:-:S03]  /*2b30*/  DFMA R32, R16, R38, R32 ;  /* 0x000000261020722b */ /* 0x008fc60000000020 */
[----:B------:R-:W3:Y:S01]  /*2b40*/  LDG.E.64 R38, desc[UR6][R24.64+0x2ee0] ;  /* 0x002ee00618267981 */ /* 0x000ee2000c1e1b00 */
[----:B----4-:R-:W-:-:S03]  /*2b50*/  DFMA R36, R16, R42, R36 ;  /* 0x0000002a1024722b */ /* 0x010fc60000000024 */
[----:B------:R-:W4:Y:S04]  /*2b60*/  LDG.E.64 R16, desc[UR6][R20.64+0x2ee0] ;  /* 0x002ee00614107981 */ /* 0x000f28000c1e1b00 */
[----:B------:R-:W4:Y:S01]  /*2b70*/  LDG.E.64 R42, desc[UR6][R22.64+0x3200] ;  /* 0x00320006162a7981 */ /* 0x000f22000c1e1b00 */
[----:B-----5:R-:W-:-:S03]  /*2b80*/  DFMA R44, R44, R18, R36 ;  /* 0x000000122c2c722b */ /* 0x020fc60000000024 */
[----:B------:R-:W5:Y:S01]  /*2b90*/  LDG.E.64 R36, desc[UR6][R26.64+0x3200] ;  /* 0x003200061a247981 */ /* 0x000f62000c1e1b00 */
[----:B--2---:R-:W-:-:S03]  /*2ba0*/  DFMA R34, R40, R18, R34 ;  /* 0x000000122822722b */ /* 0x004fc60000000022 */
[----:B------:R-:W2:Y:S01]  /*2bb0*/  LDG.E.64 R40, desc[UR6][R20.64+0x3200] ;  /* 0x0032000614287981 */ /* 0x000ea2000c1e1b00 */
[----:B---3--:R-:W-:-:S03]  /*2bc0*/  DFMA R32, R38, R18, R32 ;  /* 0x000000122620722b */ /* 0x008fc60000000020 */
[----:B------:R-:W3:Y:S01]  /*2bd0*/  LDG.E.64 R38, desc[UR6][R24.64+0x3200] ;  /* 0x0032000618267981 */ /* 0x000ee2000c1e1b00 */
[----:B----4-:R-:W-:-:S03]  /*2be0*/  DFMA R30, R16, R18, R30 ;  /* 0x00000012101e722b */ /* 0x010fc6000000001e */
[----:B------:R-:W0:Y:S02]  /*2bf0*/  LDS.128 R16, [R0+UR4+0x80] ;  /* 0x0000800400107984 */ /* 0x000e240008000c00 */
[C---:B0-----:R-:W-:Y:S02]  /*2c00*/  DFMA R44, R16.reuse, R42, R44 ;  /* 0x0000002a102c722b */ /* 0x041fe4000000002c */
[C---:B-----5:R-:W-:Y:S01]  /*2c10*/  DFMA R34, R16.reuse, R36, R34 ;  /* 0x000000241022722b */ /* 0x060fe20000000022 */
[----:B------:R-:W4:Y:S01]  /*2c20*/  LDG.E.64 R36, desc[UR6][R20.64+0x3520] ;  /* 0x0035200614247981 */ /* 0x000f22000c1e1b00 */
[----:B--2---:R-:W-:-:S03]  /*2c30*/  DFMA R30, R16, R40, R30 ;  /* 0x00000028101e722b */ /* 0x004fc6000000001e */
[----:B------:R0:W2:Y:S01]  /*2c40*/  LDG.E.64 R40, desc[UR6][R26.64+0x3520] ;  /* 0x003520061a287981 */ /* 0x0000a2000c1e1b00 */
[----:B---3--:R-:W-:-:S03]  /*2c50*/  DFMA R38, R16, R38, R32 ;  /* 0x000000261026722b */ /* 0x008fc60000000020 */
[----:B------:R-:W3:Y:S04]  /*2c60*/  LDG.E.64 R32, desc[UR6][R24.64+0x3520] ;  /* 0x0035200618207981 */ /* 0x000ee8000c1e1b00 */
[----:B------:R1:W5:Y:S01]  /*2c70*/  LDG.E.64 R16, desc[UR6][R22.64+0x3520] ;  /* 0x0035200616107981 */ /* 0x000362000c1e1b00 */
[----:B------:R-:W-:-:S05]  /*2c80*/  VIADD R0, R0, 0xa0 ;  /* 0x000000a000007836 */ /* 0x000fca0000000000 */
[----:B------:R-:W-:Y:S02]  /*2c90*/  ISETP.NE.AND P1, PT, R0, 0x330, PT ;  /* 0x000003300000780c */ /* 0x000fe40003f25270 */
[----:B0-----:R-:W-:Y:S02]  /*2ca0*/  IADD3 R26, P2, PT, R26, 0x3e80, RZ ;  /* 0x00003e801a1a7810 */ /* 0x001fe40007f5e0ff */
[----:B-1----:R-:W-:Y:S02]  /*2cb0*/  IADD3 R22, P4, PT, R22, 0x3e80, RZ ;  /* 0x00003e8016167810 */ /* 0x002fe40007f9e0ff */
[----:B------:R-:W-:Y:S02]  /*2cc0*/  IADD3 R20, P5, PT, R20, 0x3e80, RZ ;  /* 0x00003e8014147810 */ /* 0x000fe40007fbe0ff */
[----:B------:R-:W-:Y:S01]  /*2cd0*/  IADD3 R24, P3, PT, R24, 0x3e80, RZ ;  /* 0x00003e8018187810 */ /* 0x000fe20007f7e0ff */
[----:B------:R-:W-:Y:S02]  /*2ce0*/  IMAD.X R27, RZ, RZ, R27, P2 ;  /* 0x000000ffff1b7224 */ /* 0x000fe400010e061b */
[----:B------:R-:W-:Y:S01]  /*2cf0*/  IMAD.X R23, RZ, RZ, R23, P4 ;  /* 0x000000ffff177224 */ /* 0x000fe200020e0617 */
[----:B------:R-:W-:Y:S01]  /*2d00*/  IADD3.X R25, PT, PT, RZ, R25, RZ, P3, !PT ;  /* 0x00000019ff197210 */ /* 0x000fe20001ffe4ff */
[----:B------:R-:W-:Y:S01]  /*2d10*/  IMAD.X R21, RZ, RZ, R21, P5 ;  /* 0x000000ffff157224 */ /* 0x000fe200028e0615 */
[----:B----4-:R-:W-:-:S02]  /*2d20*/  DFMA R36, R36, R18, R30 ;  /* 0x000000122424722b */ /* 0x010fc4000000001e */
[-C--:B--2---:R-:W-:Y:S02]  /*2d30*/  DFMA R40, R40, R18.reuse, R34 ;  /* 0x000000122828722b */ /* 0x084fe40000000022 */
[-C--:B---3--:R-:W-:Y:S02]  /*2d40*/  DFMA R38, R32, R18.reuse, R38 ;  /* 0x000000122026722b */ /* 0x088fe40000000026 */
[----:B-----5:R-:W-:Y:S01]  /*2d50*/  DFMA R44, R16, R18, R44 ;  /* 0x00000012102c722b */ /* 0x020fe2000000002c */
[----:B------:R-:W-:Y:S10]  /*2d60*/  @P1 BRA `(.L_x_12) ;  /* 0xfffffff4002c1947 */ /* 0x000ff4000383ffff */
[----:B------:R-:W0:Y:S01]  /*2d70*/  S2R R0, SR_TID.X ;  /* 0x0000000000007919 */ /* 0x000e220000002100 */
[----:B------:R-:W0:Y:S01]  /*2d80*/  LDC.64 R16, c[0x0][0x3b0] ;  /* 0x0000ec00ff107b82 */ /* 0x000e220000000a00 */
[----:B------:R-:W2:Y:S01]  /*2d90*/  LDG.E.64 R28, desc[UR6][R28.64] ;  /* 0x000000061c1c7981 */ /* 0x000ea2000c1e1b00 */
[----:B0-----:R-:W-:-:S05]  /*2da0*/  IMAD.WIDE.U32 R20, R0, 0x8, R16 ;  /* 0x0000000800147825 */ /* 0x001fca00078e0010 */
[----:B------:R-:W3:Y:S01]  /*2db0*/  LDG.E.64 R16, desc[UR6][R20.64] ;  /* 0x0000000614107981 */ /* 0x000ee2000c1e1b00 */
[----:B------:R-:W-:Y:S01]  /*2dc0*/  UMOV UR8, 0xc28f5c29 ;  /* 0xc28f5c2900087882 */ /* 0x000fe20000000000 */
[----:B------:R-:W-:Y:S01]  /*2dd0*/  UMOV UR9, 0x3fec28f5 ;  /* 0x3fec28f500097882 */ /* 0x000fe20000000000 */
[----:B------:R-:W-:Y:S01]  /*2de0*/  UMOV UR12, 0x24dd2f1a ;  /* 0x24dd2f1a000c7882 */ /* 0x000fe20000000000 */
[----:B------:R-:W-:Y:S01]  /*2df0*/  UMOV UR13, 0x3fe4f922 ;  /* 0x3fe4f922000d7882 */ /* 0x000fe20000000000 */
[----:B------:R-:W-:Y:S01]  /*2e00*/  BSSY.RECONVERGENT B0, `(.L_x_13) ;  /* 0x0000063000007945 */ /* 0x000fe20003800200 */
[----:B---3--:R-:W-:-:S08]  /*2e10*/  DFMA R16, R16, UR8, R40 ;  /* 0x0000000810107c2b */ /* 0x008fd00008000028 */
[----:B--2---:R-:W-:-:S10]  /*2e20*/  DADD R16, R16, R28 ;  /* 0x0000000010107229 */ /* 0x004fd4000000001c */
        /* <DEDUP_REMOVED lines=61> */
.L_x_14:
        /* <DEDUP_REMOVED lines=35> */
.L_x_15:
[----:B------:R-:W-:Y:S05]  /*3430*/  BSYNC.RECONVERGENT B0 ;  /* 0x0000000000007941 */ /* 0x000fea0003800200 */
.L_x_13:
[----:B------:R-:W2:Y:S04]  /*3440*/  LDG.E.64 R6, desc[UR6][R6.64] ;  /* 0x0000000606067981 */ /* 0x000ea8000c1e1b00 */
[----:B------:R-:W3:Y:S04]  /*3450*/  LDG.E.64 R8, desc[UR6][R8.64] ;  /* 0x0000000608087981 */ /* 0x000ee8000c1e1b00 */
[----:B------:R-:W4:Y:S04]  /*3460*/  LDG.E.64 R2, desc[UR6][R2.64] ;  /* 0x0000000602027981 */ /* 0x000f28000c1e1b00 */
[----:B------:R-:W5:Y:S04]  /*3470*/  LDG.E.64 R10, desc[UR6][R10.64] ;  /* 0x000000060a0a7981 */ /* 0x000f68000c1e1b00 */
[----:B------:R-:W5:Y:S04]  /*3480*/  LDG.E.64 R4, desc[UR6][R4.64] ;  /* 0x0000000604047981 */ /* 0x000f68000c1e1b00 */
[----:B------:R-:W5:Y:S01]  /*3490*/  LDG.E.64 R12, desc[UR6][R12.64] ;  /* 0x000000060c0c7981 */ /* 0x000f62000c1e1b00 */
[----:B------:R-:W-:Y:S01]  /*34a0*/  BSSY.RECONVERGENT B0, `(.L_x_16) ;  /* 0x0000012000007945 */ /* 0x000fe20003800200 */
[----:B--2---:R-:W-:-:S08]  /*34b0*/  DFMA R38, R6, UR8, R38 ;  /* 0x0000000806267c2b */ /* 0x004fd00008000026 */
[----:B---3--:R-:W-:Y:S02]  /*34c0*/  DADD R38, R38, R8 ;  /* 0x0000000026267229 */ /* 0x008fe40000000008 */
[----:B----4-:R-:W-:Y:S02]  /*34d0*/  DFMA R36, R2, UR8, R36 ;  /* 0x0000000802247c2b */ /* 0x010fe40008000024 */
[----:B-----5:R-:W-:-:S04]  /*34e0*/  DFMA R44, R10, UR8, R44 ;  /* 0x000000080a2c7c2b */ /* 0x020fc8000800002c */
[----:B------:R-:W-:Y:S02]  /*34f0*/  DSETP.GEU.AND P1, PT, R38, -2.5, PT ;  /* 0xc00400002600742a */ /* 0x000fe40003f2e000 */
[----:B------:R-:W-:Y:S02]  /*3500*/  DADD R36, R36, R4 ;  /* 0x0000000024247229 */ /* 0x000fe40000000004 */
[----:B------:R-:W-:Y:S01]  /*3510*/  DADD R44, R44, R12 ;  /* 0x000000002c2c7229 */ /* 0x000fe2000000000c */
[----:B------:R-:W-:Y:S01]  /*3520*/  IMAD.MOV.U32 R8, RZ, RZ, -0x66666666 ;  /* 0x9999999aff087424 */ /* 0x000fe200078e00ff */
[----:B------:R-:W-:Y:S02]  /*3530*/  MOV R9, 0x3fc99999 ;  /* 0x3fc9999900097802 */ /* 0x000fe40000000f00 */
[----:B------:R-:W-:Y:S02]  /*3540*/  CS2R R4, SRZ ;  /* 0x0000000000047805 */ /* 0x000fe4000001ff00 */
[----:B------:R-:W-:-:S02]  /*3550*/  DSETP.GEU.AND P2, PT, R36, -2.5, PT ;  /* 0xc00400002400742a */ /* 0x000fc40003f4e000 */
[----:B------:R-:W-:Y:S02]  /*3560*/  DSETP.GEU.AND P3, PT, R44, -2.5, PT ;  /* 0xc00400002c00742a */ /* 0x000fe40003f6e000 */
[----:B------:R-:W-:-:S12]  /*3570*/  @!P1 BRA `(.L_x_17) ;  /* 0x0000000000109947 */ /* 0x000fd80003800000 */
[----:B------:R-:W-:Y:S01]  /*3580*/  DSETP.GT.AND P1, PT, R38, 2.5, PT ;  /* 0x400400002600742a */ /* 0x000fe20003f24000 */
[----:B------:R-:W-:Y:S02]  /*3590*/  IMAD.MOV.U32 R4, RZ, RZ, 0x0 ;  /* 0x00000000ff047424 */ /* 0x000fe400078e00ff */
[----:B------:R-:W-:-:S11]  /*35a0*/  IMAD.MOV.U32 R5, RZ, RZ, 0x3ff00000 ;  /* 0x3ff00000ff057424 */ /* 0x000fd600078e00ff */
[----:B------:R-:W-:-:S11]  /*35b0*/  @!P1 DFMA R4, R38, R8, 0.5 ;  /* 0x3fe000002604942b */ /* 0x000fd60000000008 */
.L_x_17:
[----:B------:R-:W-:Y:S05]  /*35c0*/  BSYNC.RECONVERGENT B0 ;  /* 0x0000000000007941 */ /* 0x000fea0003800200 */
.L_x_16:
[----:B------:R-:W-:Y:S01]  /*35d0*/  BSSY.RECONVERGENT B0, `(.L_x_18) ;  /* 0x0000008000007945 */ /* 0x000fe20003800200 */
[----:B------:R-:W-:Y:S02]  /*35e0*/  CS2R R2, SRZ ;  /* 0x0000000000027805 */ /* 0x000fe4000001ff00 */
[----:B------:R-:W-:Y:S01]  /*35f0*/  CS2R R6, SRZ ;  /* 0x0000000000067805 */ /* 0x000fe2000001ff00 */
[----:B------:R-:W-:Y:S06]  /*3600*/  @!P2 BRA `(.L_x_19) ;  /* 0x000000000010a947 */ /* 0x000fec0003800000 */
[----:B------:R-:W-:Y:S01]  /*3610*/  DSETP.GT.AND P1, PT, R36, 2.5, PT ;  /* 0x400400002400742a */ /* 0x000fe20003f24000 */
[----:B------:R-:W-:Y:S01]  /*3620*/  IMAD.MOV.U32 R6, RZ, RZ, 0x0 ;  /* 0x00000000ff067424 */ /* 0x000fe200078e00ff */
[----:B------:R-:W-:-:S12]  /*3630*/  MOV R7, 0x3ff00000 ;  /* 0x3ff0000000077802 */ /* 0x000fd80000000f00 */
[----:B------:R-:W-:-:S11]  /*3640*/  @!P1 DFMA R6, R36, R8, 0.5 ;  /* 0x3fe000002406942b */ /* 0x000fd60000000008 */
.L_x_19:
[----:B------:R-:W-:Y:S05]  /*3650*/  BSYNC.RECONVERGENT B0 ;  /* 0x0000000000007941 */ /* 0x000fea0003800200 */
.L_x_18:
[----:B------:R-:W-:Y:S04]  /*3660*/  BSSY.RECONVERGENT B0, `(.L_x_20) ;  /* 0x0000006000007945 */ /* 0x000fe80003800200 */
[----:B------:R-:W-:Y:S05]  /*3670*/  @!P3 BRA `(.L_x_21) ;  /* 0x000000000010b947 */ /* 0x000fea0003800000 */
[----:B------:R-:W-:Y:S01]  /*3680*/  DSETP.GT.AND P1, PT, R44, 2.5, PT ;  /* 0x400400002c00742a */ /* 0x000fe20003f24000 */
[----:B------:R-:W-:Y:S02]  /*3690*/  IMAD.MOV.U32 R2, RZ, RZ, 0x0 ;  /* 0x00000000ff027424 */ /* 0x000fe400078e00ff */
[----:B------:R-:W-:-:S11]  /*36a0*/  IMAD.MOV.U32 R3, RZ, RZ, 0x3ff00000 ;  /* 0x3ff00000ff037424 */ /* 0x000fd600078e00ff */
[----:B------:R-:W-:-:S11]  /*36b0*/  @!P1 DFMA R2, R44, R8, 0.5 ;  /* 0x3fe000002c02942b */ /* 0x000fd60000000008 */
.L_x_21:
[----:B------:R-:W-:Y:S05]  /*36c0*/  BSYNC.RECONVERGENT B0 ;  /* 0x0000000000007941 */ /* 0x000fea0003800200 */
.L_x_20:
[----:B------:R-:W-:Y:S01]  /*36d0*/  DMUL R6, R14, R6 ;  /* 0x000000060e067228 */ /* 0x000fe20000000000 */
[----:B------:R-:W-:Y:S07]  /*36e0*/  BSSY.RECONVERGENT B0, `(.L_x_22) ;  /* 0x0000062000007945 */ /* 0x000fee0003800200 */
[----:B------:R-:W-:-:S10]  /*36f0*/  DFMA R16, R4, R16, R6 ;  /* 0x000000100410722b */ /* 0x000fd40000000006 */
        /* <DEDUP_REMOVED lines=61> */
.L_x_23:
        /* <DEDUP_REMOVED lines=35> */
.L_x_24:
[----:B------:R-:W-:Y:S05]  /*3d00*/  BSYNC.RECONVERGENT B0 ;  /* 0x0000000000007941 */ /* 0x000fea0003800200 */
.L_x_22:
[----:B------:R-:W-:Y:S01]  /*3d10*/  DMUL R2, R8, R2 ;  /* 0x0000000208027228 */ /* 0x000fe20000000000 */
[----:B------:R-:W-:-:S06]  /*3d20*/  LEA R5, R0, UR4, 0x3 ;  /* 0x0000000400057c11 */ /* 0x000fcc000f8e18ff */
[----:B------:R0:W-:Y:S01]  /*3d30*/  STS.64 [R5], R2 ;  /* 0x0000000205007388 */ /* 0x0001e20000000a00 */
[----:B------:R-:W-:Y:S06]  /*3d40*/  BAR.SYNC.DEFER_BLOCKING 0x0 ;  /* 0x0000000000007b1d */ /* 0x000fec0000010000 */
[----:B------:R-:W-:Y:S05]  /*3d50*/  @P0 EXIT ;  /* 0x000000000000094d */ /* 0x000fea0003800000 */
[----:B------:R-:W1:Y:S01]  /*3d60*/  LDC.64 R36, c[0x0][0x3e8] ;  /* 0x0000fa00ff247b82 */ /* 0x000e620000000a00 */
[----:B------:R-:W2:Y:S04]  /*3d70*/  LDS.128 R8, [UR4] ;  /* 0x00000004ff087984 */ /* 0x000ea80008000c00 */
[----:B0-----:R-:W0:Y:S03]  /*3d80*/  LDS.128 R4, [UR4+0x10] ;  /* 0x00001004ff047984 */ /* 0x001e260008000c00 */
[----:B------:R-:W3:Y:S01]  /*3d90*/  LDC.64 R26, c[0x0][0x3e0] ;  /* 0x0000f800ff1a7b82 */ /* 0x000ee20000000a00 */
[----:B-1----:R-:W2:Y:S04]  /*3da0*/  LDG.E.64 R36, desc[UR6][R36.64] ;  /* 0x0000000624247981 */ /* 0x002ea8000c1e1b00 */
[----:B---3--:R-:W2:Y:S04]  /*3db0*/  LDG.E.64 R38, desc[UR6][R26.64] ;  /* 0x000000061a267981 */ /* 0x008ea8000c1e1b00 */
[----:B------:R-:W3:Y:S04]  /*3dc0*/  LDG.E.64 R34, desc[UR6][R26.64+0x8] ;  /* 0x000008061a227981 */ /* 0x000ee8000c1e1b00 */
[----:B------:R-:W0:Y:S04]  /*3dd0*/  LDG.E.64 R32, desc[UR6][R26.64+0x10] ;  /* 0x000010061a207981 */ /* 0x000e28000c1e1b00 */
[----:B------:R-:W4:Y:S04]  /*3de0*/  LDG.E.64 R22, desc[UR6][R26.64+0x18] ;  /* 0x000018061a167981 */ /* 0x000f28000c1e1b00 */
[----:B------:R-:W5:Y:S04]  /*3df0*/  LDG.E.64 R24, desc[UR6][R26.64+0x20] ;  /* 0x000020061a187981 */ /* 0x000f68000c1e1b00 */
        /* <DEDUP_REMOVED lines=11> */
[----:B------:R-:W5:Y:S01]  /*3eb0*/  LDG.E.64 R46, desc[UR6][R26.64+0x278] ;  /* 0x000278061a2e7981 */ /* 0x000f62000c1e1b00 */
[----:B--2---:R-:W-:-:S03]  /*3ec0*/  DFMA R8, R38, R8, R36 ;  /* 0x000000082608722b */ /* 0x004fc60000000024 */
[----:B------:R-:W2:Y:S04]  /*3ed0*/  LDG.E.64 R38, desc[UR6][R26.64+0x78] ;  /* 0x000078061a267981 */ /* 0x000ea8000c1e1b00 */
[----:B------:R-:W2:Y:S01]  /*3ee0*/  LDG.E.64 R36, desc[UR6][R26.64+0x80] ;  /* 0x000080061a247981 */ /* 0x000ea2000c1e1b00 */
[----:B---3--:R-:W-:-:S03]  /*3ef0*/  DFMA R34, R34, R10, R8 ;  /* 0x0000000a2222722b */ /* 0x008fc60000000008 */
[----:B------:R-:W5:Y:S05]  /*3f00*/  LDS.128 R8, [UR4+0x20] ;  /* 0x00002004ff087984 */ /* 0x000f6a0008000c00 */
[----:B0-----:R-:W-:Y:S02]  /*3f10*/  DFMA R4, R32, R4, R34 ;  /* 0x000000042004722b */ /* 0x001fe40000000022 */
[----:B------:R-:W3:Y:S04]  /*3f20*/  LDG.E.64 R34, desc[UR6][R26.64+0x88] ;  /* 0x000088061a227981 */ /* 0x000ee8000c1e1b00 */
[----:B------:R-:W3:Y:S02]  /*3f30*/  LDG.E.64 R32, desc[UR6][R26.64+0x90] ;  /* 0x000090061a207981 */ /* 0x000ee4000c1e1b00 */
[----:B----4-:R-:W-:-:S02]  /*3f40*/  DFMA R4, R22, R6, R4 ;  /* 0x000000061604722b */ /* 0x010fc40000000004 */
[----:B------:R-:W4:Y:S06]  /*3f50*/  LDG.E.64 R22, desc[UR6][R26.64+0x98] ;  /* 0x000098061a167981 */ /* 0x000f2c000c1e1b00 */
[----:B-----5:R-:W-:Y:S02]  /*3f60*/  DFMA R8, R24, R8, R4 ;  /* 0x000000081808722b */ /* 0x020fe40000000004 */
[----:B------:R-:W0:Y:S04]  /*3f70*/  LDS.128 R4, [UR4+0x30] ;  /* 0x00003004ff047984 */ /* 0x000e280008000c00 */
[----:B------:R-:W5:Y:S02]  /*3f80*/  LDG.E.64 R24, desc[UR6][R26.64+0xa0] ;  /* 0x0000a0061a187981 */ /* 0x000f64000c1e1b00 */
[----:B------:R-:W-:-:S02]  /*3f90*/  DFMA R8, R20, R10, R8 ;  /* 0x0000000a1408722b */ /* 0x000fc40000000008 */
[----:B------:R-:W5:Y:S06]  /*3fa0*/  LDG.E.64 R20, desc[UR6][R26.64+0xa8] ;  /* 0x0000a8061a147981 */ /* 0x000f6c000c1e1b00 */
[----:B0-----:R-:W-:Y:S02]  /*3fb0*/  DFMA R4, R14, R4, R8 ;  /* 0x000000040e04722b */ /* 0x001fe40000000008 */
        /* <DEDUP_REMOVED lines=9> */
[----:B0-----:R-:W-:Y:S01]  /*4050*/  DFMA R4, R18, R4, R8 ;  /* 0x000000041204722b */ /* 0x001fe20000000008 */
[----:B------:R-:W5:Y:S04]  /*4060*/  LDG.E.64 R18, desc[UR6][R26.64+0xd0] ;  /* 0x0000d0061a127981 */ /* 0x000f68000c1e1b00 */
[----:B------:R-:W0:Y:S03]  /*4070*/  LDS.128 R8, [UR4+0x60] ;  /* 0x00006004ff087984 */ /* 0x000e260008000c00 */
[----:B------:R-:W-:Y:S01]  /*4080*/  DFMA R4, R16, R6, R4 ;  /* 0x000000061004722b */ /* 0x000fe20000000004 */
[----:B------:R-:W5:Y:S07]  /*4090*/  LDG.E.64 R16, desc[UR6][R26.64+0xd8] ;  /* 0x0000d8061a107981 */ /* 0x000f6e000c1e1b00 */
[----:B0-----:R-:W-:-:S02]  /*40a0*/  DFMA R8, R42, R8, R4 ;  /* 0x000000082a08722b */ /* 0x001fc40000000004 */
[----:B------:R-:W0:Y:S04]  /*40b0*/  LDS.128 R4, [UR4+0x70] ;  /* 0x00007004ff047984 */ /* 0x000e280008000c00 */
[----:B------:R-:W5:Y:S02]  /*40c0*/  LDG.E.64 R42, desc[UR6][R26.64+0xf0] ;  /* 0x0000f0061a2a7981 */ /* 0x000f64000c1e1b00 */
[----:B------:R-:W-:Y:S02]  /*40d0*/  DFMA R8, R2, R10, R8 ;  /* 0x0000000a0208722b */ /* 0x000fe40000000008 */
[----:B------:R-:W5:Y:S06]  /*40e0*/  LDG.E.64 R2, desc[UR6][R26.64+0xe8] ;  /* 0x0000e8061a027981 */ /* 0x000f6c000c1e1b00 */
[----:B0-----:R-:W-:-:S02]  /*40f0*/  DFMA R4, R40, R4, R8 ;  /* 0x000000042804722b */ /* 0x001fc40000000008 */
[----:B------:R-:W0:Y:S04]  /*4100*/  LDS.128 R8, [UR4+0x80] ;  /* 0x00008004ff087984 */ /* 0x000e280008000c00 */
[----:B------:R-:W5:Y:S02]  /*4110*/  LDG.E.64 R40, desc[UR6][R26.64+0xf8] ;  /* 0x0000f8061a287981 */ /* 0x000f64000c1e1b00 */
[----:B--2---:R-:W-:Y:S02]  /*4120*/  DFMA R4, R38, R6, R4 ;  /* 0x000000062604722b */ /* 0x004fe40000000004 */
[----:B------:R-:W2:Y:S06]  /*4130*/  LDG.E.64 R38, desc[UR6][R26.64+0x100] ;  /* 0x000100061a267981 */ /* 0x000eac000c1e1b00 */
[----:B0-----:R-:W-:-:S02]  /*4140*/  DFMA R8, R36, R8, R4 ;  /* 0x000000082408722b */ /* 0x001fc40000000004 */
[----:B------:R-:W0:Y:S04]  /*4150*/  LDS.128 R4, [UR4+0x90] ;  /* 0x00009004ff047984 */ /* 0x000e280008000c00 */
[----:B------:R-:W2:Y:S02]  /*4160*/  LDG.E.64 R36, desc[UR6][R26.64+0x108] ;  /* 0x000108061a247981 */ /* 0x000ea4000c1e1b00 */
[----:B---3--:R-:W-:Y:S02]  /*4170*/  DFMA R34, R34, R10, R8 ;  /* 0x0000000a2222722b */ /* 0x008fe40000000008 */
[----:B------:R-:W5:Y:S06]  /*4180*/  LDS.128 R8, [UR4+0xa0] ;  /* 0x0000a004ff087984 */ /* 0x000f6c0008000c00 */
[----:B0-----:R-:W-:-:S02]  /*4190*/  DFMA R4, R32, R4, R34 ;  /* 0x000000042004722b */ /* 0x001fc40000000022 */
[----:B------:R-:W3:Y:S06]  /*41a0*/  LDG.E.64 R34, desc[UR6][R26.64+0x118] ;  /* 0x000118061a227981 */ /* 0x000eec000c1e1b00 */
[----:B----4-:R-:W-:Y:S02]  /*41b0*/  DFMA R32, R22, R6, R4 ;  /* 0x000000061620722b */ /* 0x010fe40000000004 */
[----:B------:R-:W0:Y:S04]  /*41c0*/  LDS.128 R4, [UR4+0xb0] ;  /* 0x0000b004ff047984 */ /* 0x000e280008000c00 */
[----:B------:R-:W4:Y:S02]  /*41d0*/  LDG.E.64 R22, desc[UR6][R26.64+0x110] ;  /* 0x000110061a167981 */ /* 0x000f24000c1e1b00 */
[----:B-----5:R-:W-:-:S02]  /*41e0*/  DFMA R8, R24, R8, R32 ;  /* 0x000000081808722b */ /* 0x020fc40000000020 */
[----:B------:R-:W5:Y:S04]  /*41f0*/  LDG.E.64 R32, desc[UR6][R26.64+0x120] ;  /* 0x000120061a207981 */ /* 0x000f68000c1e1b00 */
[----:B------:R-:W5:Y:S02]  /*4200*/  LDG.E.64 R24, desc[UR6][R26.64+0x130] ;  /* 0x000130061a187981 */ /* 0x000f64000c1e1b00 */
[----:B------:R-:W-:Y:S02]  /*4210*/  DFMA R8, R20, R10, R8 ;  /* 0x0000000a1408722b */ /* 0x000fe40000000008 */
[----:B------:R-:W5:Y:S06]  /*4220*/  LDG.E.64 R20, desc[UR6][R26.64+0x128] ;  /* 0x000128061a147981 */ /* 0x000f6c000c1e1b00 */
        /* <DEDUP_REMOVED lines=10> */
[----:B0-----:R-:W-:Y:S01]  /*42d0*/  DFMA R4, R18, R4, R8 ;  /* 0x000000041204722b */ /* 0x001fe20000000008 */
[----:B------:R-:W5:Y:S07]  /*42e0*/  LDG.E.64 R18, desc[UR6][R26.64+0x158] ;  /* 0x000158061a127981 */ /* 0x000f6e000c1e1b00 */
[----:B------:R-:W-:-:S02]  /*42f0*/  DFMA R8, R16, R6, R4 ;  /* 0x000000061008722b */ /* 0x000fc40000000004 */
[----:B------:R-:W0:Y:S04]  /*4300*/  LDS.128 R4, [UR4+0xe0] ;  /* 0x0000e004ff047984 */ /* 0x000e280008000c00 */
[----:B------:R-:W5:Y:S02]  /*4310*/  LDG.E.64 R16, desc[UR6][R26.64+0x160] ;  /* 0x000160061a107981 */ /* 0x000f64000c1e1b00 */
[----:B0-----:R-:W-:Y:S02]  /*4320*/  DFMA R4, R44, R4, R8 ;  /* 0x000000042c04722b */ /* 0x001fe40000000008 */
[----:B------:R-:W0:Y:S04]  /*4330*/  LDS.128 R8, [UR4+0xf0] ;  /* 0x0000f004ff087984 */ /* 0x000e280008000c00 */
[----:B------:R-:W5:Y:S02]  /*4340*/  LDG.E.64 R44, desc[UR6][R26.64+0x170] ;  /* 0x000170061a2c7981 */ /* 0x000f64000c1e1b00 */
[----:B------:R-:W-:-:S02]  /*4350*/  DFMA R4, R2, R6, R4 ;  /* 0x000000060204722b */ /* 0x000fc40000000004 */
[----:B------:R-:W5:Y:S06]  /*4360*/  LDG.E.64 R2, desc[UR6][R26.64+0x168] ;  /* 0x000168061a027981 */ /* 0x000f6c000c1e1b00 */
[----:B0-----:R-:W-:Y:S02]  /*4370*/  DFMA R8, R42, R8, R4 ;  /* 0x000000082a08722b */ /* 0x001fe40000000004 */
[----:B------:R-:W2:Y:S04]  /*4380*/  LDS.128 R4, [UR4+0x100] ;  /* 0x00010004ff047984 */ /* 0x000ea80008000c00 */
[----:B------:R-:W5:Y:S02]  /*4390*/  LDG.E.64 R42, desc[UR6][R26.64+0x178] ;  /* 0x000178061a2a7981 */ /* 0x000f64000c1e1b00 */
[----:B------:R-:W-:-:S02]  /*43a0*/  DFMA R8, R40, R10, R8 ;  /* 0x0000000a2808722b */ /* 0x000fc40000000008 */
[----:B------:R-:W5:Y:S06]  /*43b0*/  LDG.E.64 R40, desc[UR6][R26.64+0x180] ;  /* 0x000180061a287981 */ /* 0x000f6c000c1e1b00 */
[----:B--2---:R-:W-:Y:S02]  /*43c0*/  DFMA R4, R38, R4, R8 ;  /* 0x000000042604722b */ /* 0x004fe40000000008 */
[----:B------:R-:W4:Y:S04]  /*43d0*/  LDS.128 R8, [UR4+0x110] ;  /* 0x00011004ff087984 */ /* 0x000f280008000c00 */
[----:B------:R-:W2:Y:S02]  /*43e0*/  LDG.E.64 R38, desc[UR6][R26.64+0x188] ;  /* 0x000188061a267981 */ /* 0x000ea4000c1e1b00 */
[----:B------:R-:W-:-:S02]  /*43f0*/  DFMA R36, R36, R6, R4 ;  /* 0x000000062424722b */ /* 0x000fc40000000004 */
[----:B------:R-:W5:Y:S06]  /*4400*/  LDS.128 R4, [UR4+0x120] ;  /* 0x00012004ff047984 */ /* 0x000f6c0008000c00 */
[----:B----4-:R-:W-:Y:S01]  /*4410*/  DFMA R8, R22, R8, R36 ;  /* 0x000000081608722b */ /* 0x010fe20000000024 */
[----:B------:R-:W4:Y:S04]  /*4420*/  LDG.E.64 R22, desc[UR6][R26.64+0x190] ;  /* 0x000190061a167981 */ /* 0x000f28000c1e1b00 */
[----:B------:R-:W4:Y:S03]  /*4430*/  LDG.E.64 R36, desc[UR6][R26.64+0x198] ;  /* 0x000198061a247981 */ /* 0x000f26000c1e1b00 */
[----:B---3--:R-:W-:-:S02]  /*4440*/  DFMA R34, R34, R10, R8 ;  /* 0x0000000a2222722b */ /* 0x008fc40000000008 */
[----:B------:R-:W0:Y:S06]  /*4450*/  LDS.128 R8, [UR4+0x130] ;  /* 0x00013004ff087984 */ /* 0x000e2c0008000c00 */
[----:B-----5:R-:W-:Y:S02]  /*4460*/  DFMA R4, R32, R4, R34 ;  /* 0x000000042004722b */ /* 0x020fe40000000022 */
[----:B------:R-:W3:Y:S06]  /*4470*/  LDG.E.64 R34, desc[UR6][R26.64+0x1c0] ;  /* 0x0001c0061a227981 */ /* 0x000eec000c1e1b00 */
[----:B------:R-:W-:-:S02]  /*4480*/  DFMA R32, R20, R6, R4 ;  /* 0x000000061420722b */ /* 0x000fc40000000004 */
[----:B------:R-:W1:Y:S04]  /*4490*/  LDS.128 R4, [UR4+0x140] ;  /* 0x00014004ff047984 */ /* 0x000e680008000c00 */
[----:B------:R-:W5:Y:S02]  /*44a0*/  LDG.E.64 R20, desc[UR6][R26.64+0x1a0] ;  /* 0x0001a0061a147981 */ /* 0x000f64000c1e1b00 */
[----:B0-----:R-:W-:Y:S02]  /*44b0*/  DFMA R8, R24, R8, R32 ;  /* 0x000000081808722b */ /* 0x001fe40000000020 */
[----:B------:R-:W3:Y:S04]  /*44c0*/  LDG.E.64 R24, desc[UR6][R26.64+0x1a8] ;  /* 0x0001a8061a187981 */ /* 0x000ee8000c1e1b00 */
[----:B------:R-:W3:Y:S02]  /*44d0*/  LDG.E.64 R32, desc[UR6][R26.64+0x1c8] ;  /* 0x0001c8061a207981 */ /* 0x000ee4000c1e1b00 */
[----:B------:R-:W-:-:S02]  /*44e0*/  DFMA R8, R14, R10, R8 ;  /* 0x0000000a0e08722b */ /* 0x000fc40000000008 */
[----:B------:R-:W3:Y:S06]  /*44f0*/  LDG.E.64 R14, desc[UR6][R26.64+0x1b0] ;  /* 0x0001b0061a0e7981 */ /* 0x000eec000c1e1b00 */
[----:B-1----:R-:W-:Y:S02]  /*4500*/  DFMA R4, R12, R4, R8 ;  /* 0x000000040c04722b */ /* 0x002fe40000000008 */
[----:B------:R-:W0:Y:S04]  /*4510*/  LDS.128 R8, [UR4+0x150] ;  /* 0x00015004ff087984 */ /* 0x000e280008000c00 */
[----:B------:R-:W3:Y:S02]  /*4520*/  LDG.E.64 R12, desc[UR6][R26.64+0x1b8] ;  /* 0x0001b8061a0c7981 */ /* 0x000ee4000c1e1b00 */
[----:B------:R-:W-:-:S02]  /*4530*/  DFMA R4, R30, R6, R4 ;  /* 0x000000061e04722b */ /* 0x000fc40000000004 */
[----:B------:R-:W3:Y:S06]  /*4540*/  LDG.E.64 R30, desc[UR6][R26.64+0x1d0] ;  /* 0x0001d0061a1e7981 */ /* 0x000eec000c1e1b00 */
[----:B0-----:R-:W-:Y:S02]  /*4550*/  DFMA R8, R28, R8, R4 ;  /* 0x000000081c08722b */ /* 0x001fe40000000004 */
[----:B------:R-:W0:Y:S04]  /*4560*/  LDS.128 R4, [UR4+0x160] ;  /* 0x00016004ff047984 */ /* 0x000e280008000c00 */
[----:B------:R-:W3:Y:S02]  /*4570*/  LDG.E.64 R28, desc[UR6][R26.64+0x1d8] ;  /* 0x0001d8061a1c7981 */ /* 0x000ee4000c1e1b00 */
[----:B------:R-:W-:-:S02]  /*4580*/  DFMA R8, R18, R10, R8 ;  /* 0x0000000a1208722b */ /* 0x000fc40000000008 */
[----:B------:R-:W3:Y:S06]  /*4590*/  LDG.E.64 R18, desc[UR6][R26.64+0x1e0] ;  /* 0x0001e0061a127981 */ /* 0x000eec000c1e1b00 */
[----:B0-----:R-:W-:Y:S01]  /*45a0*/  DFMA R4, R16, R4, R8 ;  /* 0x000000041004722b */ /* 0x001fe20000000008 */
[----:B------:R-:W3:Y:S07]  /*45b0*/  LDG.E.64 R16, desc[UR6][R26.64+0x1e8] ;  /* 0x0001e8061a107981 */ /* 0x000eee000c1e1b00 */
[----:B------:R-:W-:-:S02]  /*45c0*/  DFMA R8, R2, R6, R4 ;  /* 0x000000060208722b */ /* 0x000fc40000000004 */
[----:B------:R-:W0:Y:S04]  /*45d0*/  LDS.128 R4, [UR4+0x170] ;  /* 0x00017004ff047984 */ /* 0x000e280008000c00 */
[----:B------:R-:W3:Y:S02]  /*45e0*/  LDG.E.64 R2, desc[UR6][R26.64+0x1f0] ;  /* 0x0001f0061a027981 */ /* 0x000ee4000c1e1b00 */
[----:B0-----:R-:W-:Y:S02]  /*45f0*/  DFMA R4, R44, R4, R8 ;  /* 0x000000042c04722b */ /* 0x001fe40000000008 */
[----:B------:R-:W0:Y:S04]  /*4600*/  LDS.128 R8, [UR4+0x180] ;  /* 0x00018004ff087984 */ /* 0x000e280008000c00 */
[----:B------:R-:W3:Y:S02]  /*4610*/  LDG.E.64 R44, desc[UR6][R26.64+0x1f8] ;  /* 0x0001f8061a2c7981 */ /* 0x000ee4000c1e1b00 */
[----:B------:R-:W-:-:S02]  /*4620*/  DFMA R4, R42, R6, R4 ;  /* 0x000000062a04722b */ /* 0x000fc40000000004 */
[----:B------:R-:W3:Y:S06]  /*4630*/  LDG.E.64 R42, desc[UR6][R26.64+0x200] ;  /* 0x000200061a2a7981 */ /* 0x000eec000c1e1b00 */
[----:B0-----:R-:W-:Y:S02]  /*4640*/  DFMA R8, R40, R8, R4 ;  /* 0x000000082808722b */ /* 0x001fe40000000004 */
[----:B------:R-:W4:Y:S04]  /*4650*/  LDS.128 R4, [UR4+0x190] ;  /* 0x00019004ff047984 */ /* 0x000f280008000c00 */
[----:B------:R-:W3:Y:S02]  /*4660*/  LDG.E.64 R40, desc[UR6][R26.64+0x210] ;  /* 0x000210061a287981 */ /* 0x000ee4000c1e1b00 */
[----:B--2---:R-:W-:-:S02]  /*4670*/  DFMA R8, R38, R10, R8 ;  /* 0x0000000a2608722b */ /* 0x004fc40000000008 */
[----:B------:R-:W2:Y:S06]  /*4680*/  LDG.E.64 R38, desc[UR6][R26.64+0x238] ;  /* 0x000238061a267981 */ /* 0x000eac000c1e1b00 */
[----:B----4-:R-:W-:Y:S02]  /*4690*/  DFMA R4, R22, R4, R8 ;  /* 0x000000041604722b */ /* 0x010fe40000000008 */
[----:B------:R-:W5:Y:S04]  /*46a0*/  LDS.128 R8, [UR4+0x1a0] ;  /* 0x0001a004ff087984 */ /* 0x000f680008000c00 */
[----:B------:R-:W4:Y:S02]  /*46b0*/  LDG.E.64 R22, desc[UR6][R26.64+0x208] ;  /* 0x000208061a167981 */ /* 0x000f24000c1e1b00 */
[----:B------:R-:W-:-:S02]  /*46c0*/  DFMA R36, R36, R6, R4 ;  /* 0x000000062424722b */ /* 0x000fc40000000004 */
[----:B------:R-:W0:Y:S06]  /*46d0*/  LDS.128 R4, [UR4+0x1b0] ;  /* 0x0001b004ff047984 */ /* 0x000e2c0008000c00 */
[----:B-----5:R-:W-:Y:S01]  /*46e0*/  DFMA R8, R20, R8, R36 ;  /* 0x000000081408722b */ /* 0x020fe20000000024 */
[----:B------:R-:W5:Y:S07]  /*46f0*/  LDG.E.64 R20, desc[UR6][R26.64+0x218] ;  /* 0x000218061a147981 */ /* 0x000f6e000c1e1b00 */
[----:B---3--:R-:W-:Y:S01]  /*4700*/  DFMA R36, R24, R10, R8 ;  /* 0x0000000a1824722b */ /* 0x008fe20000000008 */
[----:B------:R-:W3:Y:S04]  /*4710*/  LDG.E.64 R24, desc[UR6][R26.64+0x220] ;  /* 0x000220061a187981 */ /* 0x000ee8000c1e1b00 */
[----:B------:R-:W1:Y:S03]  /*4720*/  LDS.128 R8, [UR4+0x1c0] ;  /* 0x0001c004ff087984 */ /* 0x000e660008000c00 */
[----:B0-----:R-:W-:Y:S01]  /*4730*/  DFMA R4, R14, R4, R36 ;  /* 0x000000040e04722b */ /* 0x001fe20000000024 */
[----:B------:R-:W2:Y:S07]  /*4740*/  LDG.E.64 R14, desc[UR6][R26.64+0x228] ;  /* 0x000228061a0e7981 */ /* 0x000eae000c1e1b00 */
[----:B------:R-:W-:-:S02]  /*4750*/  DFMA R36, R12, R6, R4 ;  /* 0x000000060c24722b */ /* 0x000fc40000000004 */
[----:B------:R-:W0:Y:S04]  /*4760*/  LDS.128 R4, [UR4+0x1d0] ;  /* 0x0001d004ff047984 */ /* 0x000e280008000c00 */
[----:B------:R-:W2:Y:S02]  /*4770*/  LDG.E.64 R12, desc[UR6][R26.64+0x230] ;  /* 0x000230061a0c7981 */ /* 0x000ea4000c1e1b00 */
[----:B-1----:R-:W-:Y:S02]  /*4780*/  DFMA R8, R34, R8, R36 ;  /* 0x000000082208722b */ /* 0x002fe40000000024 */
[----:B------:R-:W2:Y:S04]  /*4790*/  LDG.E.64 R36, desc[UR6][R26.64+0x240] ;  /* 0x000240061a247981 */ /* 0x000ea8000c1e1b00 */
[----:B------:R-:W2:Y:S02]  /*47a0*/  LDG.E.64 R34, desc[UR6][R26.64+0x248] ;  /* 0x000248061a227981 */ /* 0x000ea4000c1e1b00 */
[----:B------:R-:W-:-:S02]  /*47b0*/  DFMA R32, R32, R10, R8 ;  /* 0x0000000a2020722b */ /* 0x000fc40000000008 */
[----:B------:R-:W1:Y:S06]  /*47c0*/  LDS.128 R8, [UR4+0x1e0] ;  /* 0x0001e004ff087984 */ /* 0x000e6c0008000c00 */
[----:B0-----:R-:W-:Y:S02]  /*47d0*/  DFMA R4, R30, R4, R32 ;  /* 0x000000041e04722b */ /* 0x001fe40000000020 */
[----:B------:R-:W2:Y:S04]  /*47e0*/  LDG.E.64 R32, desc[UR6][R26.64+0x250] ;  /* 0x000250061a207981 */ /* 0x000ea8000c1e1b00 */
[----:B------:R-:W2:Y:S02]  /*47f0*/  LDG.E.64 R30, desc[UR6][R26.64+0x258] ;  /* 0x000258061a1e7981 */ /* 0x000ea4000c1e1b00 */
[----:B------:R-:W-:-:S02]  /*4800*/  DFMA R4, R28, R6, R4 ;  /* 0x000000061c04722b */ /* 0x000fc40000000004 */
[----:B------:R-:W2:Y:S06]  /*4810*/  LDG.E.64 R28, desc[UR6][R26.64+0x270] ;  /* 0x000270061a1c7981 */ /* 0x000eac000c1e1b00 */
[----:B-1----:R-:W-:Y:S01]  /*4820*/  DFMA R8, R18, R8, R4 ;  /* 0x000000081208722b */ /* 0x002fe20000000004 */
[----:B------:R-:W2:Y:S04]  /*4830*/  LDG.E.64 R18, desc[UR6][R26.64+0x260] ;  /* 0x000260061a127981 */ /* 0x000ea8000c1e1b00 */
[----:B------:R-:W0:Y:S03]  /*4840*/  LDS.128 R4, [UR4+0x1f0] ;  /* 0x0001f004ff047984 */ /* 0x000e260008000c00 */
[----:B------:R-:W-:Y:S01]  /*4850*/  DFMA R8, R16, R10, R8 ;  /* 0x0000000a1008722b */ /* 0x000fe20000000008 */
[----:B------:R-:W2:Y:S07]  /*4860*/  LDG.E.64 R16, desc[UR6][R26.64+0x268] ;  /* 0x000268061a107981 */ /* 0x000eae000c1e1b00 */
[----:B0-----:R-:W-:Y:S01]  /*4870*/  DFMA R4, R2, R4, R8 ;  /* 0x000000040204722b */ /* 0x001fe20000000008 */
[----:B------:R-:W2:Y:S04]  /*4880*/  LDG.E.64 R2, desc[UR6][R26.64+0x280] ;  /* 0x000280061a027981 */ /* 0x000ea8000c1e1b00 */
[----:B------:R-:W0:Y:S03]  /*4890*/  LDS.128 R8, [UR4+0x200] ;  /* 0x00020004ff087984 */ /* 0x000e260008000c00 */
[----:B------:R-:W-:Y:S01]  /*48a0*/  DFMA R4, R44, R6, R4 ;  /* 0x000000062c04722b */ /* 0x000fe20000000004 */
[----:B------:R-:W2:Y:S07]  /*48b0*/  LDG.E.64 R44, desc[UR6][R26.64+0x2a0] ;  /* 0x0002a0061a2c7981 */ /* 0x000eae000c1e1b00 */
[----:B0-----:R-:W-:-:S02]  /*48c0*/  DFMA R8, R42, R8, R4 ;  /* 0x000000082a08722b */ /* 0x001fc40000000004 */
[----:B------:R-:W0:Y:S04]  /*48d0*/  LDS.128 R4, [UR4+0x210] ;  /* 0x00021004ff047984 */ /* 0x000e280008000c00 */
[----:B------:R-:W2:Y:S02]  /*48e0*/  LDG.E.64 R42, desc[UR6][R26.64+0x2a8] ;  /* 0x0002a8061a2a7981 */ /* 0x000ea4000c1e1b00 */
[----:B----4-:R-:W-:Y:S02]  /*48f0*/  DFMA R8, R22, R10, R8 ;  /* 0x0000000a1608722b */ /* 0x010fe40000000008 */
[----:B------:R-:W4:Y:S06]  /*4900*/  LDG.E.64 R22, desc[UR6][R26.64+0x288] ;  /* 0x000288061a167981 */ /* 0x000f2c000c1e1b00 */
[----:B0-----:R-:W-:-:S02]  /*4910*/  DFMA R4, R40, R4, R8 ;  /* 0x000000042804722b */ /* 0x001fc40000000008 */
[----:B------:R-:W3:Y:S06]  /*4920*/  LDS.128 R8, [UR4+0x220] ;  /* 0x00022004ff087984 */ /* 0x000eec0008000c00 */
[----:B-----5:R-:W-:Y:S02]  /*4930*/  DFMA R40, R20, R6, R4 ;  /* 0x000000061428722b */ /* 0x020fe40000000004 */
[----:B------:R-:W0:Y:S04]  /*4940*/  LDS.128 R4, [UR4+0x230] ;  /* 0x00023004ff047984 */ /* 0x000e280008000c00 */
[----:B------:R-:W5:Y:S02]  /*4950*/  LDG.E.64 R20, desc[UR6][R26.64+0x290] ;  /* 0x000290061a147981 */ /* 0x000f64000c1e1b00 */
[----:B---3--:R-:W-:-:S02]  /*4960*/  DFMA R8, R24, R8, R40 ;  /* 0x000000081808722b */ /* 0x008fc40000000028 */
[----:B------:R-:W3:Y:S04]  /*4970*/  LDG.E.64 R24, desc[UR6][R26.64+0x298] ;  /* 0x000298061a187981 */ /* 0x000ee8000c1e1b00 */
[----:B------:R-:W3:Y:S02]  /*4980*/  LDG.E.64 R40, desc[UR6][R26.64+0x2b0] ;  /* 0x0002b0061a287981 */ /* 0x000ee4000c1e1b00 */
[----:B--2---:R-:W-:Y:S02]  /*4990*/  DFMA R14, R14, R10, R8 ;  /* 0x0000000a0e0e722b */ /* 0x004fe40000000008 */
[----:B------:R-:W1:Y:S06]  /*49a0*/  LDS.128 R8, [UR4+0x240] ;  /* 0x00024004ff087984 */ /* 0x000e6c0008000c00 */
[----:B0-----:R-:W-:-:S02]  /*49b0*/  DFMA R4, R12, R4, R14 ;  /* 0x000000040c04722b */ /* 0x001fc4000000000e */
[----:B------:R-:W0:Y:S06]  /*49c0*/  LDS.128 R12, [UR4+0x250] ;  /* 0x00025004ff0c7984 */ /* 0x000e2c0008000c00 */
[----:B------:R-:W-:Y:S01]  /*49d0*/  DFMA R4, R38, R6, R4 ;  /* 0x000000062604722b */ /* 0x000fe20000000004 */
[----:B------:R-:W2:Y:S07]  /*49e0*/  LDG.E.64 R38, desc[UR6][R26.64+0x2b8] ;  /* 0x0002b8061a267981 */ /* 0x000eae000c1e1b00 */
[----:B-1----:R-:W-:-:S02]  /*49f0*/  DFMA R8, R36, R8, R4 ;  /* 0x000000082408722b */ /* 0x002fc40000000004 */
[----:B------:R-:W1:Y:S04]  /*4a00*/  LDS.128 R4, [UR4+0x260] ;  /* 0x00026004ff047984 */ /* 0x000e680008000c00 */
[----:B------:R-:W2:Y:S02]  /*4a10*/  LDG.E.64 R36, desc[UR6][R26.64+0x2c0] ;  /* 0x0002c0061a247981 */ /* 0x000ea4000c1e1b00 */
[----:B------:R-:W-:Y:S02]  /*4a20*/  DFMA R8, R34, R10, R8 ;  /* 0x0000000a2208722b */ /* 0x000fe40000000008 */
[----:B------:R-:W2:Y:S06]  /*4a30*/  LDG.E.64 R34, desc[UR6][R26.64+0x2c8] ;  /* 0x0002c8061a227981 */ /* 0x000eac000c1e1b00 */
[----:B0-----:R-:W-:-:S02]  /*4a40*/  DFMA R12, R32, R12, R8 ;  /* 0x0000000c200c722b */ /* 0x001fc40000000008 */
[----:B------:R-:W0:Y:S04]  /*4a50*/  LDS.128 R8, [UR4+0x270] ;  /* 0x00027004ff087984 */ /* 0x000e280008000c00 */
[----:B------:R-:W2:Y:S02]  /*4a60*/  LDG.E.64 R32, desc[UR6][R26.64+0x2d0] ;  /* 0x0002d0061a207981 */ /* 0x000ea4000c1e1b00 */
[----:B------:R-:W-:Y:S02]  /*4a70*/  DFMA R12, R30, R14, R12 ;  /* 0x0000000e1e0c722b */ /* 0x000fe4000000000c */
[----:B------:R-:W2:Y:S04]  /*4a80*/  LDG.E.64 R30, desc[UR6][R26.64+0x2d8] ;  /* 0x0002d8061a1e7981 */ /* 0x000ea8000c1e1b00 */
[----:B------:R-:W2:Y:S02]  /*4a90*/  LDG.E.64 R14, desc[UR6][R26.64+0x2f8] ;  /* 0x0002f8061a0e7981 */ /* 0x000ea4000c1e1b00 */
[----:B-1----:R-:W-:-:S02]  /*4aa0*/  DFMA R4, R18, R4, R12 ;  /* 0x000000041204722b */ /* 0x002fc4000000000c */
[----:B------:R-:W2:Y:S06]  /*4ab0*/  LDG.E.64 R12, desc[UR6][R26.64+0x2e0] ;  /* 0x0002e0061a0c7981 */ /* 0x000eac000c1e1b00 */
[----:B------:R-:W-:Y:S01]  /*4ac0*/  DFMA R4, R16, R6, R4 ;  /* 0x000000061004722b */ /* 0x000fe20000000004 */
[----:B------:R-:W1:Y:S04]  /*4ad0*/  LDS.128 R16, [UR4+0x280] ;  /* 0x00028004ff107984 */ /* 0x000e680008000c00 */
[----:B------:R-:W2:Y:S03]  /*4ae0*/  LDG.E.64 R6, desc[UR6][R26.64+0x2f0] ;  /* 0x0002f0061a067981 */ /* 0x000ea6000c1e1b00 */
[----:B0-----:R-:W-:Y:S01]  /*4af0*/  DFMA R4, R28, R8, R4 ;  /* 0x000000081c04722b */ /* 0x001fe20000000004 */
[----:B------:R-:W2:Y:S04]  /*4b00*/  LDG.E.64 R28, desc[UR6][R26.64+0x2e8] ;  /* 0x0002e8061a1c7981 */ /* 0x000ea8000c1e1b00 */
[----:B------:R-:W2:Y:S03]  /*4b10*/  LDG.E.64 R8, desc[UR6][R26.64+0x308] ;  /* 0x000308061a087981 */ /* 0x000ea6000c1e1b00 */
[----:B------:R-:W-:Y:S01]  /*4b20*/  DFMA R4, R46, R10, R4 ;  /* 0x0000000a2e04722b */ /* 0x000fe20000000004 */
[----:B------:R-:W2:Y:S07]  /*4b30*/  LDG.E.64 R10, desc[UR6][R26.64+0x300] ;  /* 0x000300061a0a7981 */ /* 0x000eae000c1e1b00 */
[----:B-1----:R-:W-:-:S02]  /*4b40*/  DFMA R16, R2, R16, R4 ;  /* 0x000000100210722b */ /* 0x002fc40000000004 */
[----:B------:R-:W2:Y:S04]  /*4b50*/  LDG.E.64 R4, desc[UR6][R26.64+0x310] ;  /* 0x000310061a047981 */ /* 0x000ea8000c1e1b00 */
[----:B------:R0:W2:Y:S02]  /*4b60*/  LDG.E.64 R2, desc[UR6][R26.64+0x318] ;  /* 0x000318061a027981 */ /* 0x0000a4000c1e1b00 */
[----:B----4-:R-:W-:Y:S02]  /*4b70*/  DFMA R22, R22, R18, R16 ;  /* 0x000000121616722b */ /* 0x010fe40000000010 */
[----:B------:R-:W5:Y:S06]  /*4b80*/  LDS.128 R16, [UR4+0x290] ;  /* 0x00029004ff107984 */ /* 0x000f6c0008000c00 */
[----:B-----5:R-:W-:-:S02]  /*4b90*/  DFMA R16, R20, R16, R22 ;  /* 0x000000101410722b */ /* 0x020fc40000000016 */
[----:B------:R-:W1:Y:S06]  /*4ba0*/  LDS.128 R20, [UR4+0x2a0] ;  /* 0x0002a004ff147984 */ /* 0x000e6c0008000c00 */
[----:B---3--:R-:W-:Y:S01]  /*4bb0*/  DFMA R16, R24, R18, R16 ;  /* 0x000000121810722b */ /* 0x008fe20000000010 */
[----:B0-----:R-:W0:Y:S07]  /*4bc0*/  LDS.128 R24, [UR4+0x2b0] ;  /* 0x0002b004ff187984 */ /* 0x001e2e0008000c00 */
[----:B-1----:R-:W-:-:S02]  /*4bd0*/  DFMA R20, R44, R20, R16 ;  /* 0x000000142c14722b */ /* 0x002fc40000000010 */
[----:B------:R-:W1:Y:S06]  /*4be0*/  LDS.128 R16, [UR4+0x2c0] ;  /* 0x0002c004ff107984 */ /* 0x000e6c0008000c00 */
[----:B------:R-:W-:Y:S02]  /*4bf0*/  DFMA R42, R42, R22, R20 ;  /* 0x000000162a2a722b */ /* 0x000fe40000000014 */
[----:B------:R-:W3:Y:S06]  /*4c00*/  LDS.128 R20, [UR4+0x2d0] ;  /* 0x0002d004ff147984 */ /* 0x000eec0008000c00 */
[----:B0-----:R-:W-:-:S08]  /*4c10*/  DFMA R24, R40, R24, R42 ;  /* 0x000000182818722b */ /* 0x001fd0000000002a */
[----:B--2---:R-:W-:Y:S02]  /*4c20*/  DFMA R38, R38, R26, R24 ;  /* 0x0000001a2626722b */ /* 0x004fe40000000018 */
[----:B------:R-:W0:Y:S06]  /*4c30*/  LDS.128 R24, [UR4+0x2e0] ;  /* 0x0002e004ff187984 */ /* 0x000e2c0008000c00 */
[----:B-1----:R-:W-:-:S08]  /*4c40*/  DFMA R16, R36, R16, R38 ;  /* 0x000000102410722b */ /* 0x002fd00000000026 */
[----:B------:R-:W-:Y:S02]  /*4c50*/  DFMA R34, R34, R18, R16 ;  /* 0x000000122222722b */ /* 0x000fe40000000010 */
[----:B------:R-:W1:Y:S06]  /*4c60*/  LDS.128 R16, [UR4+0x2f0] ;  /* 0x0002f004ff107984 */ /* 0x000e6c0008000c00 */
[----:B---3--:R-:W-:-:S08]  /*4c70*/  DFMA R20, R32, R20, R34 ;  /* 0x000000142014722b */ /* 0x008fd00000000022 */
[----:B------:R-:W-:Y:S02]  /*4c80*/  DFMA R30, R30, R22, R20 ;  /* 0x000000161e1e722b */ /* 0x000fe40000000014 */
[----:B------:R-:W2:Y:S06]  /*4c90*/  LDS.128 R20, [UR4+0x300] ;  /* 0x00030004ff147984 */ /* 0x000eac0008000c00 */
[----:B0-----:R-:W-:-:S08]  /*4ca0*/  DFMA R12, R12, R24, R30 ;  /* 0x000000180c0c722b */ /* 0x001fd0000000001e */
[----:B------:R-:W-:Y:S01]  /*4cb0*/  DFMA R12, R28, R26, R12 ;  /* 0x0000001a1c0c722b */ /* 0x000fe2000000000c */
[----:B------:R-:W0:Y:S07]  /*4cc0*/  LDS.128 R24, [UR4+0x310] ;  /* 0x00031004ff187984 */ /* 0x000e2e0008000c00 */
[----:B-1----:R-:W-:-:S08]  /*4cd0*/  DFMA R6, R6, R16, R12 ;  /* 0x000000100606722b */ /* 0x002fd0000000000c */
[----:B------:R-:W-:-:S08]  /*4ce0*/  DFMA R6, R14, R18, R6 ;  /* 0x000000120e06722b */ /* 0x000fd00000000006 */
[----:B--2---:R-:W-:Y:S02]  /*4cf0*/  DFMA R10, R10, R20, R6 ;  /* 0x000000140a0a722b */ /* 0x004fe40000000006 */
[----:B------:R-:W1:Y:S06]  /*4d00*/  LDC.64 R6, c[0x0][0x3f0] ;  /* 0x0000fc00ff067b82 */ /* 0x000e6c0000000a00 */
[----:B------:R-:W-:-:S08]  /*4d10*/  DFMA R8, R8, R22, R10 ;  /* 0x000000160808722b */ /* 0x000fd0000000000a */
[----:B0-----:R-:W-:-:S08]  /*4d20*/  DFMA R4, R4, R24, R8 ;  /* 0x000000180404722b */ /* 0x001fd00000000008 */
[----:B------:R-:W-:-:S07]  /*4d30*/  DFMA R2, R2, R26, R4 ;  /* 0x0000001a0202722b */ /* 0x000fce0000000004 */
[----:B-1----:R-:W-:Y:S01]  /*4d40*/  STG.E.64 desc[UR6][R6.64+0x8], R2 ;  /* 0x0000080206007986 */ /* 0x002fe2000c101b06 */
[----:B------:R-:W-:Y:S05]  /*4d50*/  EXIT ;  /* 0x000000000000794d */ /* 0x000fea0003800000 */
.L_x_25:
[----:B------:R-:W-:-:S00]  /*4d60*/  BRA `(.L_x_25) ;  /* 0xfffffffc00fc7947 */ /* 0x000fc0000383ffff */
[----:B------:R-:W-:-:S00]  /*4d70*/  NOP ;  /* 0x0000000000007918 */ /* 0x000fc00000000000 */
        /* <DEDUP_REMOVED lines=8> */
.L_x_26:


//--------------------- .nv.shared._Z11ExecuteLSTMPdS_S_S_S_S_S_S_S_S_S_S_S_S_S_ --------------------------
	.section	.nv.shared._Z11ExecuteLSTMPdS_S_S_S_S_S_S_S_S_S_S_S_S_S_,"aw",@nobits
	.sectionflags	@""
	.align	8
.nv.shared._Z11ExecuteLSTMPdS_S_S_S_S_S_S_S_S_S_S_S_S_S_:
	.zero		1824


//--------------------- .nv.shared.reserved.0     --------------------------
	.section	.nv.shared.reserved.0,"aw",@nobits
	.weak		__nv_reservedSMEM_offset_0_alias
	.size		__nv_reservedSMEM_offset_0_alias, 0, 64
	.other		__nv_reservedSMEM_offset_0_alias,@"STO_CUDA_RESERVED_SHARED STV_DEFAULT"
__nv_reservedSMEM_offset_0_alias:
	.zero		0
	.zero		64


//--------------------- .nv.constant0._Z11ExecuteLSTMPdS_S_S_S_S_S_S_S_S_S_S_S_S_S_ --------------------------
	.section	.nv.constant0._Z11ExecuteLSTMPdS_S_S_S_S_S_S_S_S_S_S_S_S_S_,"a",@progbits
	.sectionflags	@""
	.align	4
.nv.constant0._Z11ExecuteLSTMPdS_S_S_S_S_S_S_S_S_S_S_S_S_S_:
	.zero		1016


//--------------------- SYMBOLS --------------------------

	.type		.nv.reservedSmem.offset0,@object
	.size		.nv.reservedSmem.offset0,0x4
	.type		.nv.reservedSmem.cap,@object
	.size		.nv.reservedSmem.cap,0x4
